//
// Generated by NVIDIA NVVM Compiler
//
// Compiler Build ID: CL-36424714
// Cuda compilation tools, release 13.0, V13.0.88
// Based on NVVM 20.0.0
//

.version 9.0
.target sm_100
.address_size 64

	// .globl	_Z24bin_particles_into_cellsP14ParticleSystem
.global .align 4 .b8 precalc_xorwow_matrix[102400];
.global .align 4 .b8 precalc_xorwow_offset_matrix[102400];
.global .align 4 .b8 mrg32k3aM1[2304];
.global .align 4 .b8 mrg32k3aM2[2304];
.global .align 4 .b8 mrg32k3aM1SubSeq[2016];
.global .align 4 .b8 mrg32k3aM2SubSeq[2016];
.global .align 4 .b8 mrg32k3aM1Seq[2304];
.global .align 4 .b8 mrg32k3aM2Seq[2304];
.const .align 8 .b8 __cr_lgamma_table[72];

.visible .entry _Z24bin_particles_into_cellsP14ParticleSystem(
	.param .u64 .ptr .align 1 _Z24bin_particles_into_cellsP14ParticleSystem_param_0
)
{
	.reg .pred 	%p<2>;
	.reg .b32 	%r<8>;
	.reg .b64 	%rd<15>;
	.reg .b64 	%fd<17>;

	ld.param.u64 	%rd1, [_Z24bin_particles_into_cellsP14ParticleSystem_param_0];
	mov.u32 	%r2, %ctaid.x;
	mov.u32 	%r3, %ntid.x;
	mov.u32 	%r4, %tid.x;
	mad.lo.s32 	%r1, %r2, %r3, %r4;
	setp.gt.s32 	%p1, %r1, 1999;
	@%p1 bra 	$L__BB0_2;
	cvta.to.global.u64 	%rd2, %rd1;
	ld.global.u64 	%rd3, [%rd2];
	mul.wide.s32 	%rd4, %r1, 72;
	add.s64 	%rd5, %rd3, %rd4;
	ld.f64 	%fd1, [%rd5+8];
	ld.f64 	%fd2, [%rd5+16];
	ld.f64 	%fd3, [%rd5+24];
	ld.global.f64 	%fd4, [%rd2+24];
	mov.f64 	%fd5, 0d4007C28F5C28F5C2;
	div.rn.f64 	%fd6, %fd5, %fd4;
	mul.f64 	%fd7, %fd1, %fd6;
	mul.f64 	%fd8, %fd2, %fd6;
	mul.f64 	%fd9, %fd3, %fd6;
	cvt.rmi.f64.f64 	%fd10, %fd7;
	cvt.rmi.f64.f64 	%fd11, %fd8;
	cvt.rmi.f64.f64 	%fd12, %fd9;
	mul.f64 	%fd13, %fd10, 0d4008000000000000;
	mul.f64 	%fd14, %fd13, 0d4008000000000000;
	fma.rn.f64 	%fd15, %fd11, 0d4008000000000000, %fd14;
	add.f64 	%fd16, %fd12, %fd15;
	cvt.rzi.s32.f64 	%r5, %fd16;
	mul.wide.s32 	%rd6, %r5, 4;
	add.s64 	%rd7, %rd2, %rd6;
	atom.global.add.u32 	%r6, [%rd7+36], 1;
	ld.global.u64 	%rd8, [%rd2+144];
	mad.lo.s32 	%r7, %r5, 306, %r6;
	mul.wide.s32 	%rd9, %r7, 4;
	add.s64 	%rd10, %rd8, %rd9;
	st.u32 	[%rd10], %r1;
	ld.global.u64 	%rd11, [%rd2];
	add.s64 	%rd12, %rd11, %rd4;
	st.u32 	[%rd12+64], %r5;
	ld.global.u64 	%rd13, [%rd2];
	add.s64 	%rd14, %rd13, %rd4;
	st.u32 	[%rd14+68], %r6;
$L__BB0_2:
	ret;

}
	// .globl	_Z11free_streamP14ParticleSystem
.visible .entry _Z11free_streamP14ParticleSystem(
	.param .u64 .ptr .align 1 _Z11free_streamP14ParticleSystem_param_0
)
{
	.reg .pred 	%p<2>;
	.reg .b32 	%r<5>;
	.reg .b64 	%rd<7>;
	.reg .b64 	%fd<33>;

	ld.param.u64 	%rd1, [_Z11free_streamP14ParticleSystem_param_0];
	mov.u32 	%r2, %ctaid.x;
	mov.u32 	%r3, %ntid.x;
	mov.u32 	%r4, %tid.x;
	mad.lo.s32 	%r1, %r2, %r3, %r4;
	setp.gt.s32 	%p1, %r1, 1999;
	@%p1 bra 	$L__BB1_2;
	cvta.to.global.u64 	%rd2, %rd1;
	ld.global.u64 	%rd3, [%rd2];
	cvta.to.global.u64 	%rd4, %rd3;
	mul.wide.s32 	%rd5, %r1, 72;
	add.s64 	%rd6, %rd4, %rd5;
	ld.global.f64 	%fd1, [%rd6+32];
	ld.global.f64 	%fd2, [%rd6+40];
	ld.global.f64 	%fd3, [%rd6+48];
	mul.f64 	%fd4, %fd2, %fd2;
	fma.rn.f64 	%fd5, %fd1, %fd1, %fd4;
	fma.rn.f64 	%fd6, %fd3, %fd3, %fd5;
	ld.global.f64 	%fd7, [%rd6+56];
	fma.rn.f64 	%fd8, %fd7, %fd7, %fd6;
	max.f64 	%fd9, %fd8, 0d0000000000000000;
	sqrt.rn.f64 	%fd10, %fd9;
	mov.f64 	%fd11, 0d3FB999999999999A;
	div.rn.f64 	%fd12, %fd11, %fd10;
	ld.global.f64 	%fd13, [%rd6+8];
	ld.global.f64 	%fd14, [%rd6+16];
	ld.global.f64 	%fd15, [%rd6+24];
	fma.rn.f64 	%fd16, %fd1, %fd12, %fd13;
	fma.rn.f64 	%fd17, %fd2, %fd12, %fd14;
	fma.rn.f64 	%fd18, %fd12, %fd3, %fd15;
	st.global.f64 	[%rd6+8], %fd16;
	st.global.f64 	[%rd6+16], %fd17;
	st.global.f64 	[%rd6+24], %fd18;
	ld.global.f64 	%fd19, [%rd2+24];
	rcp.rn.f64 	%fd20, %fd19;
	mul.f64 	%fd21, %fd16, %fd20;
	mul.f64 	%fd22, %fd17, %fd20;
	mul.f64 	%fd23, %fd18, %fd20;
	cvt.rmi.f64.f64 	%fd24, %fd21;
	cvt.rmi.f64.f64 	%fd25, %fd22;
	cvt.rmi.f64.f64 	%fd26, %fd23;
	mul.f64 	%fd27, %fd24, %fd19;
	sub.f64 	%fd28, %fd16, %fd27;
	mul.f64 	%fd29, %fd25, %fd19;
	sub.f64 	%fd30, %fd17, %fd29;
	mul.f64 	%fd31, %fd26, %fd19;
	sub.f64 	%fd32, %fd18, %fd31;
	st.global.f64 	[%rd6+8], %fd28;
	st.global.f64 	[%rd6+16], %fd30;
	st.global.f64 	[%rd6+24], %fd32;
$L__BB1_2:
	ret;

}
	// .globl	_Z19collide_monte_carloP14ParticleSystemP24curandStatePhilox4_32_10i
.visible .entry _Z19collide_monte_carloP14ParticleSystemP24curandStatePhilox4_32_10i(
	.param .u64 .ptr .align 1 _Z19collide_monte_carloP14ParticleSystemP24curandStatePhilox4_32_10i_param_0,
	.param .u64 .ptr .align 1 _Z19collide_monte_carloP14ParticleSystemP24curandStatePhilox4_32_10i_param_1,
	.param .u32 _Z19collide_monte_carloP14ParticleSystemP24curandStatePhilox4_32_10i_param_2
)
{
	.reg .pred 	%p<64>;
	.reg .b32 	%r<718>;
	.reg .b64 	%rd<92>;
	.reg .b64 	%fd<467>;

	ld.param.u64 	%rd9, [_Z19collide_monte_carloP14ParticleSystemP24curandStatePhilox4_32_10i_param_0];
	ld.param.u32 	%r94, [_Z19collide_monte_carloP14ParticleSystemP24curandStatePhilox4_32_10i_param_2];
	cvta.to.global.u64 	%rd1, %rd9;
	mov.u32 	%r95, %ctaid.x;
	mov.u32 	%r96, %ntid.x;
	mov.u32 	%r97, %tid.x;
	mad.lo.s32 	%r1, %r95, %r96, %r97;
	setp.gt.s32 	%p1, %r1, 1999;
	@%p1 bra 	$L__BB2_89;
	ld.global.u64 	%rd2, [%rd1];
	mul.wide.s32 	%rd11, %r1, 72;
	add.s64 	%rd12, %rd2, %rd11;
	ld.v2.u32 	{%r2, %r3}, [%rd12+64];
	mul.wide.s32 	%rd13, %r2, 4;
	add.s64 	%rd14, %rd1, %rd13;
	ld.global.u32 	%r4, [%rd14+36];
	setp.lt.s32 	%p2, %r4, 2;
	@%p2 bra 	$L__BB2_89;
	add.s32 	%r98, %r4, -1;
	rem.s32 	%r99, %r94, %r4;
	mad.lo.s32 	%r100, %r98, %r3, %r99;
	rem.s32 	%r5, %r100, %r4;
	setp.le.s32 	%p3, %r3, %r5;
	@%p3 bra 	$L__BB2_89;
	ld.param.u64 	%rd81, [_Z19collide_monte_carloP14ParticleSystemP24curandStatePhilox4_32_10i_param_1];
	ld.param.u64 	%rd79, [_Z19collide_monte_carloP14ParticleSystemP24curandStatePhilox4_32_10i_param_0];
	cvta.to.global.u64 	%rd15, %rd79;
	ld.global.u64 	%rd16, [%rd15+144];
	mul.lo.s32 	%r102, %r2, 306;
	mul.wide.s32 	%rd17, %r102, 4;
	add.s64 	%rd18, %rd16, %rd17;
	mov.u32 	%r105, %tid.x;
	mad.lo.s32 	%r106, %r95, %r96, %r105;
	mul.wide.s32 	%rd19, %r3, 4;
	add.s64 	%rd20, %rd18, %rd19;
	ld.u32 	%r107, [%rd20];
	mul.wide.s32 	%rd21, %r5, 4;
	add.s64 	%rd22, %rd18, %rd21;
	ld.u32 	%r108, [%rd22];
	mul.wide.s32 	%rd23, %r107, 72;
	add.s64 	%rd3, %rd2, %rd23;
	mul.wide.s32 	%rd24, %r108, 72;
	add.s64 	%rd4, %rd2, %rd24;
	ld.f64 	%fd104, [%rd3+32];
	ld.f64 	%fd105, [%rd3+40];
	ld.f64 	%fd106, [%rd3+48];
	mul.f64 	%fd107, %fd105, %fd105;
	fma.rn.f64 	%fd108, %fd104, %fd104, %fd107;
	fma.rn.f64 	%fd109, %fd106, %fd106, %fd108;
	ld.f64 	%fd110, [%rd3+56];
	mul.f64 	%fd111, %fd110, %fd110;
	add.f64 	%fd112, %fd109, %fd111;
	max.f64 	%fd113, %fd112, 0d0000000000000000;
	sqrt.rn.f64 	%fd114, %fd113;
	ld.f64 	%fd115, [%rd4+32];
	ld.f64 	%fd116, [%rd4+40];
	ld.f64 	%fd117, [%rd4+48];
	mul.f64 	%fd118, %fd116, %fd116;
	fma.rn.f64 	%fd119, %fd115, %fd115, %fd118;
	fma.rn.f64 	%fd120, %fd117, %fd117, %fd119;
	ld.f64 	%fd121, [%rd4+56];
	fma.rn.f64 	%fd122, %fd121, %fd121, %fd120;
	max.f64 	%fd123, %fd122, 0d0000000000000000;
	sqrt.rn.f64 	%fd124, %fd123;
	mul.f64 	%fd125, %fd114, %fd124;
	mul.f64 	%fd126, %fd105, %fd116;
	fma.rn.f64 	%fd127, %fd104, %fd115, %fd126;
	fma.rn.f64 	%fd128, %fd106, %fd117, %fd127;
	sub.f64 	%fd129, %fd125, %fd128;
	mul.f64 	%fd130, %fd129, %fd129;
	mul.f64 	%fd131, %fd111, %fd121;
	mul.f64 	%fd132, %fd121, %fd131;
	sub.f64 	%fd133, %fd130, %fd132;
	max.f64 	%fd134, %fd133, 0d0000000000000000;
	sqrt.rn.f64 	%fd135, %fd134;
	max.f64 	%fd136, %fd125, 0d3D719799812DEA11;
	div.rn.f64 	%fd137, %fd135, %fd136;
	ld.u32 	%r109, [%rd3];
	ld.u32 	%r110, [%rd4];
	setp.eq.s32 	%p4, %r109, 1;
	setp.eq.s32 	%p5, %r110, 1;
	setp.eq.s32 	%p6, %r109, 2;
	setp.eq.s32 	%p7, %r110, 2;
	selp.f64 	%fd138, 0d3FF8A6DEFC7A3982, 0d40027D273D5BAB22, %p7;
	selp.f64 	%fd139, %fd138, 0d40027D273D5BAB22, %p6;
	selp.f64 	%fd140, 0d3FE8A6DEFC7A3982, %fd139, %p5;
	selp.f64 	%fd141, %fd140, %fd139, %p4;
	mul.f64 	%fd142, %fd137, %fd141;
	ld.global.f64 	%fd143, [%rd15+16];
	div.rn.f64 	%fd144, %fd142, %fd143;
	cvt.rn.f64.u32 	%fd145, %r4;
	mul.f64 	%fd1, %fd144, %fd145;
	cvta.to.global.u64 	%rd25, %rd81;
	mul.wide.s32 	%rd26, %r106, 64;
	add.s64 	%rd5, %rd25, %rd26;
	ld.global.u32 	%r101, [%rd5+40];
	add.s32 	%r689, %r101, 1;
	st.global.u32 	[%rd5+40], %r689;
	setp.eq.s32 	%p8, %r101, 1;
	@%p8 bra 	$L__BB2_7;
	setp.eq.s32 	%p9, %r101, 2;
	@%p9 bra 	$L__BB2_8;
	setp.eq.s32 	%p10, %r101, 3;
	@%p10 bra 	$L__BB2_9;
	ld.global.u32 	%r687, [%rd5+16];
	bra.uni 	$L__BB2_10;
$L__BB2_7:
	ld.global.u32 	%r687, [%rd5+20];
	bra.uni 	$L__BB2_10;
$L__BB2_8:
	ld.global.u32 	%r687, [%rd5+24];
	bra.uni 	$L__BB2_10;
$L__BB2_9:
	ld.global.u32 	%r687, [%rd5+28];
$L__BB2_10:
	setp.ne.s32 	%p11, %r689, 4;
	@%p11 bra 	$L__BB2_17;
	ld.global.u32 	%r112, [%rd5];
	add.s32 	%r12, %r112, 1;
	setp.eq.s32 	%p12, %r12, 0;
	st.global.u32 	[%rd5], %r12;
	@%p12 bra 	$L__BB2_13;
	ld.global.u32 	%r688, [%rd5+4];
	bra.uni 	$L__BB2_16;
$L__BB2_13:
	ld.global.u32 	%r113, [%rd5+4];
	add.s32 	%r688, %r113, 1;
	setp.ne.s32 	%p13, %r688, 0;
	st.global.u32 	[%rd5+4], %r688;
	@%p13 bra 	$L__BB2_16;
	ld.global.u32 	%r115, [%rd5+8];
	add.s32 	%r116, %r115, 1;
	setp.ne.s32 	%p14, %r116, 0;
	st.global.u32 	[%rd5+8], %r116;
	mov.b32 	%r688, 0;
	@%p14 bra 	$L__BB2_16;
	ld.global.u32 	%r118, [%rd5+12];
	add.s32 	%r119, %r118, 1;
	st.global.u32 	[%rd5+12], %r119;
$L__BB2_16:
	ld.global.v2.u32 	{%r121, %r122}, [%rd5+8];
	ld.global.v2.u32 	{%r123, %r124}, [%rd5+32];
	mov.b32 	%r125, -766435501;
	mul.hi.u32 	%r126, %r125, %r12;
	mul.lo.s32 	%r127, %r12, -766435501;
	mov.b32 	%r128, -845247145;
	mul.hi.u32 	%r129, %r128, %r121;
	mul.lo.s32 	%r130, %r121, -845247145;
	xor.b32  	%r131, %r129, %r688;
	xor.b32  	%r132, %r131, %r123;
	xor.b32  	%r133, %r122, %r126;
	xor.b32  	%r134, %r133, %r124;
	add.s32 	%r135, %r123, -1640531527;
	add.s32 	%r136, %r124, -1150833019;
	mul.hi.u32 	%r137, %r125, %r132;
	mul.lo.s32 	%r138, %r132, -766435501;
	mul.hi.u32 	%r139, %r128, %r134;
	mul.lo.s32 	%r140, %r134, -845247145;
	xor.b32  	%r141, %r130, %r139;
	xor.b32  	%r142, %r141, %r135;
	xor.b32  	%r143, %r137, %r127;
	xor.b32  	%r144, %r143, %r136;
	add.s32 	%r145, %r123, 1013904242;
	add.s32 	%r146, %r124, 1993301258;
	mul.hi.u32 	%r147, %r125, %r142;
	mul.lo.s32 	%r148, %r142, -766435501;
	mul.hi.u32 	%r149, %r128, %r144;
	mul.lo.s32 	%r150, %r144, -845247145;
	xor.b32  	%r151, %r140, %r145;
	xor.b32  	%r152, %r151, %r149;
	xor.b32  	%r153, %r146, %r138;
	xor.b32  	%r154, %r153, %r147;
	add.s32 	%r155, %r123, -626627285;
	add.s32 	%r156, %r124, 842468239;
	mul.hi.u32 	%r157, %r125, %r152;
	mul.lo.s32 	%r158, %r152, -766435501;
	mul.hi.u32 	%r159, %r128, %r154;
	mul.lo.s32 	%r160, %r154, -845247145;
	xor.b32  	%r161, %r150, %r155;
	xor.b32  	%r162, %r161, %r159;
	xor.b32  	%r163, %r148, %r156;
	xor.b32  	%r164, %r163, %r157;
	add.s32 	%r165, %r123, 2027808484;
	add.s32 	%r166, %r124, -308364780;
	mul.hi.u32 	%r167, %r125, %r162;
	mul.lo.s32 	%r168, %r162, -766435501;
	mul.hi.u32 	%r169, %r128, %r164;
	mul.lo.s32 	%r170, %r164, -845247145;
	xor.b32  	%r171, %r160, %r165;
	xor.b32  	%r172, %r171, %r169;
	xor.b32  	%r173, %r158, %r166;
	xor.b32  	%r174, %r173, %r167;
	add.s32 	%r175, %r123, 387276957;
	add.s32 	%r176, %r124, -1459197799;
	mul.hi.u32 	%r177, %r125, %r172;
	mul.lo.s32 	%r178, %r172, -766435501;
	mul.hi.u32 	%r179, %r128, %r174;
	mul.lo.s32 	%r180, %r174, -845247145;
	xor.b32  	%r181, %r170, %r175;
	xor.b32  	%r182, %r181, %r179;
	xor.b32  	%r183, %r168, %r176;
	xor.b32  	%r184, %r183, %r177;
	add.s32 	%r185, %r123, -1253254570;
	add.s32 	%r186, %r124, 1684936478;
	mul.hi.u32 	%r187, %r125, %r182;
	mul.lo.s32 	%r188, %r182, -766435501;
	mul.hi.u32 	%r189, %r128, %r184;
	mul.lo.s32 	%r190, %r184, -845247145;
	xor.b32  	%r191, %r180, %r185;
	xor.b32  	%r192, %r191, %r189;
	xor.b32  	%r193, %r178, %r186;
	xor.b32  	%r194, %r193, %r187;
	add.s32 	%r195, %r123, 1401181199;
	add.s32 	%r196, %r124, 534103459;
	mul.hi.u32 	%r197, %r125, %r192;
	mul.lo.s32 	%r198, %r192, -766435501;
	mul.hi.u32 	%r199, %r128, %r194;
	mul.lo.s32 	%r200, %r194, -845247145;
	xor.b32  	%r201, %r190, %r195;
	xor.b32  	%r202, %r201, %r199;
	xor.b32  	%r203, %r188, %r196;
	xor.b32  	%r204, %r203, %r197;
	add.s32 	%r205, %r123, -239350328;
	add.s32 	%r206, %r124, -616729560;
	mul.hi.u32 	%r207, %r125, %r202;
	mul.lo.s32 	%r208, %r202, -766435501;
	mul.hi.u32 	%r209, %r128, %r204;
	mul.lo.s32 	%r210, %r204, -845247145;
	xor.b32  	%r211, %r200, %r205;
	xor.b32  	%r212, %r211, %r209;
	xor.b32  	%r213, %r198, %r206;
	xor.b32  	%r214, %r213, %r207;
	add.s32 	%r215, %r123, -1879881855;
	add.s32 	%r216, %r124, -1767562579;
	mul.hi.u32 	%r217, %r125, %r212;
	mul.lo.s32 	%r218, %r212, -766435501;
	mul.hi.u32 	%r219, %r128, %r214;
	mul.lo.s32 	%r220, %r214, -845247145;
	xor.b32  	%r221, %r210, %r215;
	xor.b32  	%r222, %r221, %r219;
	xor.b32  	%r223, %r208, %r216;
	xor.b32  	%r224, %r223, %r217;
	st.global.v4.u32 	[%rd5+16], {%r222, %r220, %r224, %r218};
	mov.b32 	%r689, 0;
	st.global.u32 	[%rd5+40], %r689;
$L__BB2_17:
	cvt.rn.f64.u32 	%fd146, %r687;
	fma.rn.f64 	%fd147, %fd146, 0d3DF0000000000000, 0d3DF0000000000000;
	setp.leu.f64 	%p15, %fd1, %fd147;
	@%p15 bra 	$L__BB2_89;
	ld.f64 	%fd438, [%rd3+32];
	ld.f64 	%fd439, [%rd3+40];
	ld.f64 	%fd440, [%rd3+48];
	ld.f64 	%fd148, [%rd4+32];
	ld.f64 	%fd149, [%rd4+40];
	ld.f64 	%fd150, [%rd4+48];
	add.f64 	%fd151, %fd438, %fd148;
	add.f64 	%fd152, %fd439, %fd149;
	add.f64 	%fd153, %fd440, %fd150;
	mul.f64 	%fd154, %fd439, %fd439;
	fma.rn.f64 	%fd155, %fd438, %fd438, %fd154;
	fma.rn.f64 	%fd156, %fd440, %fd440, %fd155;
	ld.f64 	%fd157, [%rd3+56];
	fma.rn.f64 	%fd158, %fd157, %fd157, %fd156;
	max.f64 	%fd159, %fd158, 0d0000000000000000;
	sqrt.rn.f64 	%fd5, %fd159;
	mul.f64 	%fd160, %fd149, %fd149;
	fma.rn.f64 	%fd161, %fd148, %fd148, %fd160;
	fma.rn.f64 	%fd162, %fd150, %fd150, %fd161;
	ld.f64 	%fd163, [%rd4+56];
	fma.rn.f64 	%fd164, %fd163, %fd163, %fd162;
	max.f64 	%fd165, %fd164, 0d0000000000000000;
	sqrt.rn.f64 	%fd166, %fd165;
	add.f64 	%fd167, %fd5, %fd166;
	max.f64 	%fd168, %fd167, 0d3D719799812DEA11;
	rcp.rn.f64 	%fd169, %fd168;
	mul.f64 	%fd6, %fd151, %fd169;
	mul.f64 	%fd7, %fd152, %fd169;
	mul.f64 	%fd8, %fd153, %fd169;
	mul.f64 	%fd170, %fd7, %fd7;
	fma.rn.f64 	%fd171, %fd6, %fd6, %fd170;
	fma.rn.f64 	%fd172, %fd8, %fd8, %fd171;
	setp.lt.f64 	%p16, %fd172, 0d3D719799812DEA11;
	@%p16 bra 	$L__BB2_20;
	mov.f64 	%fd176, 0d3FF0000000000000;
	sub.f64 	%fd177, %fd176, %fd172;
	sqrt.rn.f64 	%fd178, %fd177;
	rcp.rn.f64 	%fd179, %fd178;
	mul.f64 	%fd180, %fd439, %fd7;
	fma.rn.f64 	%fd181, %fd438, %fd6, %fd180;
	fma.rn.f64 	%fd182, %fd440, %fd8, %fd181;
	add.f64 	%fd183, %fd179, 0dBFF0000000000000;
	mul.f64 	%fd184, %fd182, %fd183;
	div.rn.f64 	%fd185, %fd184, %fd172;
	mul.f64 	%fd186, %fd5, %fd179;
	sub.f64 	%fd187, %fd185, %fd186;
	fma.rn.f64 	%fd438, %fd6, %fd187, %fd438;
	fma.rn.f64 	%fd439, %fd7, %fd187, %fd439;
	fma.rn.f64 	%fd440, %fd8, %fd187, %fd440;
$L__BB2_20:
	ld.param.u64 	%rd82, [_Z19collide_monte_carloP14ParticleSystemP24curandStatePhilox4_32_10i_param_1];
	mul.f64 	%fd188, %fd439, %fd439;
	fma.rn.f64 	%fd189, %fd438, %fd438, %fd188;
	fma.rn.f64 	%fd15, %fd440, %fd440, %fd189;
	cvta.to.global.u64 	%rd27, %rd82;
	mov.u32 	%r226, %ntid.x;
	mov.u32 	%r227, %tid.x;
	mad.lo.s32 	%r228, %r95, %r226, %r227;
	mul.wide.s32 	%rd28, %r228, 64;
	add.s64 	%rd6, %rd27, %rd28;
	ld.global.u32 	%r17, [%rd6+48];
	setp.eq.s32 	%p17, %r17, 1;
	@%p17 bra 	$L__BB2_41;
	ld.global.v4.u32 	{%r18, %r21, %r20, %r19}, [%rd6+16];
	ld.global.u32 	%r229, [%rd6];
	add.s32 	%r22, %r229, 1;
	setp.eq.s32 	%p18, %r22, 0;
	st.global.u32 	[%rd6], %r22;
	@%p18 bra 	$L__BB2_23;
	ld.global.u32 	%r690, [%rd6+4];
	bra.uni 	$L__BB2_26;
$L__BB2_23:
	ld.global.u32 	%r230, [%rd6+4];
	add.s32 	%r690, %r230, 1;
	setp.ne.s32 	%p19, %r690, 0;
	st.global.u32 	[%rd6+4], %r690;
	@%p19 bra 	$L__BB2_26;
	ld.global.u32 	%r232, [%rd6+8];
	add.s32 	%r233, %r232, 1;
	setp.ne.s32 	%p20, %r233, 0;
	st.global.u32 	[%rd6+8], %r233;
	mov.b32 	%r690, 0;
	@%p20 bra 	$L__BB2_26;
	ld.global.u32 	%r235, [%rd6+12];
	add.s32 	%r236, %r235, 1;
	st.global.u32 	[%rd6+12], %r236;
$L__BB2_26:
	ld.param.u64 	%rd83, [_Z19collide_monte_carloP14ParticleSystemP24curandStatePhilox4_32_10i_param_1];
	cvta.to.global.u64 	%rd29, %rd83;
	mov.u32 	%r237, %ctaid.x;
	mov.u32 	%r238, %ntid.x;
	mov.u32 	%r239, %tid.x;
	mad.lo.s32 	%r240, %r237, %r238, %r239;
	mul.wide.s32 	%rd30, %r240, 64;
	add.s64 	%rd31, %rd29, %rd30;
	ld.global.v2.u32 	{%r241, %r242}, [%rd31+8];
	ld.global.v2.u32 	{%r243, %r244}, [%rd31+32];
	mov.b32 	%r245, -766435501;
	mul.hi.u32 	%r246, %r245, %r22;
	mul.lo.s32 	%r247, %r22, -766435501;
	mov.b32 	%r248, -845247145;
	mul.hi.u32 	%r249, %r248, %r241;
	mul.lo.s32 	%r250, %r241, -845247145;
	xor.b32  	%r251, %r249, %r690;
	xor.b32  	%r252, %r251, %r243;
	xor.b32  	%r253, %r242, %r246;
	xor.b32  	%r254, %r253, %r244;
	add.s32 	%r255, %r243, -1640531527;
	add.s32 	%r256, %r244, -1150833019;
	mul.hi.u32 	%r257, %r245, %r252;
	mul.lo.s32 	%r258, %r252, -766435501;
	mul.hi.u32 	%r259, %r248, %r254;
	mul.lo.s32 	%r260, %r254, -845247145;
	xor.b32  	%r261, %r250, %r259;
	xor.b32  	%r262, %r261, %r255;
	xor.b32  	%r263, %r257, %r247;
	xor.b32  	%r264, %r263, %r256;
	add.s32 	%r265, %r243, 1013904242;
	add.s32 	%r266, %r244, 1993301258;
	mul.hi.u32 	%r267, %r245, %r262;
	mul.lo.s32 	%r268, %r262, -766435501;
	mul.hi.u32 	%r269, %r248, %r264;
	mul.lo.s32 	%r270, %r264, -845247145;
	xor.b32  	%r271, %r260, %r265;
	xor.b32  	%r272, %r271, %r269;
	xor.b32  	%r273, %r266, %r258;
	xor.b32  	%r274, %r273, %r267;
	add.s32 	%r275, %r243, -626627285;
	add.s32 	%r276, %r244, 842468239;
	mul.hi.u32 	%r277, %r245, %r272;
	mul.lo.s32 	%r278, %r272, -766435501;
	mul.hi.u32 	%r279, %r248, %r274;
	mul.lo.s32 	%r280, %r274, -845247145;
	xor.b32  	%r281, %r270, %r275;
	xor.b32  	%r282, %r281, %r279;
	xor.b32  	%r283, %r268, %r276;
	xor.b32  	%r284, %r283, %r277;
	add.s32 	%r285, %r243, 2027808484;
	add.s32 	%r286, %r244, -308364780;
	mul.hi.u32 	%r287, %r245, %r282;
	mul.lo.s32 	%r288, %r282, -766435501;
	mul.hi.u32 	%r289, %r248, %r284;
	mul.lo.s32 	%r290, %r284, -845247145;
	xor.b32  	%r291, %r280, %r285;
	xor.b32  	%r292, %r291, %r289;
	xor.b32  	%r293, %r278, %r286;
	xor.b32  	%r294, %r293, %r287;
	add.s32 	%r295, %r243, 387276957;
	add.s32 	%r296, %r244, -1459197799;
	mul.hi.u32 	%r297, %r245, %r292;
	mul.lo.s32 	%r298, %r292, -766435501;
	mul.hi.u32 	%r299, %r248, %r294;
	mul.lo.s32 	%r300, %r294, -845247145;
	xor.b32  	%r301, %r290, %r295;
	xor.b32  	%r302, %r301, %r299;
	xor.b32  	%r303, %r288, %r296;
	xor.b32  	%r304, %r303, %r297;
	add.s32 	%r305, %r243, -1253254570;
	add.s32 	%r306, %r244, 1684936478;
	mul.hi.u32 	%r307, %r245, %r302;
	mul.lo.s32 	%r308, %r302, -766435501;
	mul.hi.u32 	%r309, %r248, %r304;
	mul.lo.s32 	%r310, %r304, -845247145;
	xor.b32  	%r311, %r300, %r305;
	xor.b32  	%r312, %r311, %r309;
	xor.b32  	%r313, %r298, %r306;
	xor.b32  	%r314, %r313, %r307;
	add.s32 	%r315, %r243, 1401181199;
	add.s32 	%r316, %r244, 534103459;
	mul.hi.u32 	%r317, %r245, %r312;
	mul.lo.s32 	%r318, %r312, -766435501;
	mul.hi.u32 	%r319, %r248, %r314;
	mul.lo.s32 	%r320, %r314, -845247145;
	xor.b32  	%r321, %r310, %r315;
	xor.b32  	%r322, %r321, %r319;
	xor.b32  	%r323, %r308, %r316;
	xor.b32  	%r324, %r323, %r317;
	add.s32 	%r325, %r243, -239350328;
	add.s32 	%r326, %r244, -616729560;
	mul.hi.u32 	%r327, %r245, %r322;
	mul.lo.s32 	%r328, %r322, -766435501;
	mul.hi.u32 	%r329, %r248, %r324;
	mul.lo.s32 	%r330, %r324, -845247145;
	xor.b32  	%r331, %r320, %r325;
	xor.b32  	%r332, %r331, %r329;
	xor.b32  	%r333, %r318, %r326;
	xor.b32  	%r334, %r333, %r327;
	add.s32 	%r335, %r243, -1879881855;
	add.s32 	%r336, %r244, -1767562579;
	mul.hi.u32 	%r337, %r245, %r332;
	mul.lo.s32 	%r338, %r332, -766435501;
	mul.hi.u32 	%r339, %r248, %r334;
	mul.lo.s32 	%r694, %r334, -845247145;
	xor.b32  	%r340, %r330, %r335;
	xor.b32  	%r27, %r340, %r339;
	xor.b32  	%r341, %r328, %r336;
	xor.b32  	%r28, %r341, %r337;
	st.global.v4.u32 	[%rd31+16], {%r27, %r694, %r28, %r338};
	setp.eq.s32 	%p21, %r689, 3;
	@%p21 bra 	$L__BB2_30;
	setp.eq.s32 	%p22, %r689, 2;
	mov.u32 	%r691, %r20;
	mov.u32 	%r692, %r19;
	mov.u32 	%r693, %r27;
	@%p22 bra 	$L__BB2_31;
	setp.ne.s32 	%p23, %r689, 1;
	mov.u32 	%r691, %r18;
	mov.u32 	%r692, %r21;
	mov.u32 	%r693, %r20;
	mov.u32 	%r694, %r19;
	@%p23 bra 	$L__BB2_31;
	mov.u32 	%r691, %r21;
	mov.u32 	%r692, %r20;
	mov.u32 	%r693, %r19;
	mov.u32 	%r694, %r27;
	bra.uni 	$L__BB2_31;
$L__BB2_30:
	mov.u32 	%r691, %r19;
	mov.u32 	%r692, %r27;
	mov.u32 	%r693, %r694;
	mov.u32 	%r694, %r28;
$L__BB2_31:
	cvt.u64.u32 	%rd32, %r691;
	mul.wide.u32 	%rd33, %r692, 2097152;
	xor.b64  	%rd34, %rd33, %rd32;
	cvt.rn.f64.u64 	%fd190, %rd34;
	fma.rn.f64 	%fd441, %fd190, 0d3CA0000000000000, 0d3C90000000000000;
	cvt.u64.u32 	%rd35, %r693;
	mul.wide.u32 	%rd36, %r694, 2097152;
	xor.b64  	%rd37, %rd36, %rd35;
	cvt.rn.f64.u64 	%fd191, %rd37;
	fma.rn.f64 	%fd17, %fd191, 0d3CB0000000000000, 0d3CA0000000000000;
	{
	.reg .b32 %temp; 
	mov.b64 	{%temp, %r695}, %fd441;
	}
	{
	.reg .b32 %temp; 
	mov.b64 	{%r696, %temp}, %fd441;
	}
	setp.gt.s32 	%p24, %r695, 1048575;
	mov.b32 	%r697, -1023;
	@%p24 bra 	$L__BB2_33;
	mul.f64 	%fd441, %fd441, 0d4350000000000000;
	{
	.reg .b32 %temp; 
	mov.b64 	{%temp, %r695}, %fd441;
	}
	{
	.reg .b32 %temp; 
	mov.b64 	{%r696, %temp}, %fd441;
	}
	mov.b32 	%r697, -1077;
$L__BB2_33:
	add.s32 	%r344, %r695, -1;
	setp.gt.u32 	%p25, %r344, 2146435070;
	@%p25 bra 	$L__BB2_37;
	shr.u32 	%r347, %r695, 20;
	add.s32 	%r698, %r697, %r347;
	and.b32  	%r348, %r695, 1048575;
	or.b32  	%r349, %r348, 1072693248;
	mov.b64 	%fd442, {%r696, %r349};
	setp.lt.u32 	%p27, %r349, 1073127583;
	@%p27 bra 	$L__BB2_36;
	{
	.reg .b32 %temp; 
	mov.b64 	{%r350, %temp}, %fd442;
	}
	{
	.reg .b32 %temp; 
	mov.b64 	{%temp, %r351}, %fd442;
	}
	add.s32 	%r352, %r351, -1048576;
	mov.b64 	%fd442, {%r350, %r352};
	add.s32 	%r698, %r698, 1;
$L__BB2_36:
	add.f64 	%fd193, %fd442, 0dBFF0000000000000;
	add.f64 	%fd194, %fd442, 0d3FF0000000000000;
	rcp.approx.ftz.f64 	%fd195, %fd194;
	neg.f64 	%fd196, %fd194;
	fma.rn.f64 	%fd197, %fd196, %fd195, 0d3FF0000000000000;
	fma.rn.f64 	%fd198, %fd197, %fd197, %fd197;
	fma.rn.f64 	%fd199, %fd198, %fd195, %fd195;
	mul.f64 	%fd200, %fd193, %fd199;
	fma.rn.f64 	%fd201, %fd193, %fd199, %fd200;
	mul.f64 	%fd202, %fd201, %fd201;
	fma.rn.f64 	%fd203, %fd202, 0d3EB1380B3AE80F1E, 0d3ED0EE258B7A8B04;
	fma.rn.f64 	%fd204, %fd203, %fd202, 0d3EF3B2669F02676F;
	fma.rn.f64 	%fd205, %fd204, %fd202, 0d3F1745CBA9AB0956;
	fma.rn.f64 	%fd206, %fd205, %fd202, 0d3F3C71C72D1B5154;
	fma.rn.f64 	%fd207, %fd206, %fd202, 0d3F624924923BE72D;
	fma.rn.f64 	%fd208, %fd207, %fd202, 0d3F8999999999A3C4;
	fma.rn.f64 	%fd209, %fd208, %fd202, 0d3FB5555555555554;
	sub.f64 	%fd210, %fd193, %fd201;
	add.f64 	%fd211, %fd210, %fd210;
	neg.f64 	%fd212, %fd201;
	fma.rn.f64 	%fd213, %fd212, %fd193, %fd211;
	mul.f64 	%fd214, %fd199, %fd213;
	mul.f64 	%fd215, %fd202, %fd209;
	fma.rn.f64 	%fd216, %fd215, %fd201, %fd214;
	xor.b32  	%r353, %r698, -2147483648;
	mov.b32 	%r354, 1127219200;
	mov.b64 	%fd217, {%r353, %r354};
	mov.b32 	%r355, -2147483648;
	mov.b64 	%fd218, {%r355, %r354};
	sub.f64 	%fd219, %fd217, %fd218;
	fma.rn.f64 	%fd220, %fd219, 0d3FE62E42FEFA39EF, %fd201;
	fma.rn.f64 	%fd221, %fd219, 0dBFE62E42FEFA39EF, %fd220;
	sub.f64 	%fd222, %fd221, %fd201;
	sub.f64 	%fd223, %fd216, %fd222;
	fma.rn.f64 	%fd224, %fd219, 0d3C7ABC9E3B39803F, %fd223;
	add.f64 	%fd443, %fd220, %fd224;
	bra.uni 	$L__BB2_38;
$L__BB2_37:
	fma.rn.f64 	%fd192, %fd441, 0d7FF0000000000000, 0d7FF0000000000000;
	{
	.reg .b32 %temp; 
	mov.b64 	{%temp, %r345}, %fd441;
	}
	and.b32  	%r346, %r345, 2147483647;
	setp.eq.s32 	%p26, %r346, 0;
	selp.f64 	%fd443, 0dFFF0000000000000, %fd192, %p26;
$L__BB2_38:
	mul.f64 	%fd26, %fd443, 0dC000000000000000;
	{
	.reg .b32 %temp; 
	mov.b64 	{%temp, %r356}, %fd17;
	}
	shl.b32 	%r357, %r356, 1;
	setp.gt.u32 	%p28, %r357, -2038431744;
	mov.f64 	%fd225, 0d0000000000000000;
	mul.rn.f64 	%fd226, %fd17, %fd225;
	selp.f64 	%fd27, %fd226, %fd17, %p28;
	{
	.reg .b32 %temp; 
	mov.b64 	{%r358, %temp}, %fd27;
	}
	{
	.reg .b32 %temp; 
	mov.b64 	{%temp, %r359}, %fd27;
	}
	add.s32 	%r360, %r359, 1048576;
	mov.b64 	%fd227, {%r358, %r360};
	cvt.rni.f64.f64 	%fd228, %fd227;
	cvt.rzi.s64.f64 	%rd38, %fd228;
	cvt.u32.u64 	%r361, %rd38;
	fma.rn.f64 	%fd229, %fd228, 0dBFE0000000000000, %fd27;
	mul.f64 	%fd230, %fd229, 0d3CA1A62633145C07;
	fma.rn.f64 	%fd231, %fd229, 0d400921FB54442D18, %fd230;
	mul.rn.f64 	%fd232, %fd231, %fd231;
	fma.rn.f64 	%fd233, %fd232, 0dBDA8FF8320FD8164, 0d3E21EEA7C1EF8528;
	fma.rn.f64 	%fd234, %fd233, %fd232, 0dBE927E4F8E06E6D9;
	fma.rn.f64 	%fd235, %fd234, %fd232, 0d3EFA01A019DDBCE9;
	fma.rn.f64 	%fd236, %fd235, %fd232, 0dBF56C16C16C15D47;
	fma.rn.f64 	%fd237, %fd236, %fd232, 0d3FA5555555555551;
	fma.rn.f64 	%fd238, %fd237, %fd232, 0dBFE0000000000000;
	fma.rn.f64 	%fd239, %fd238, %fd232, 0d3FF0000000000000;
	fma.rn.f64 	%fd240, %fd232, 0d3DE5DB65F9785EBA, 0dBE5AE5F12CB0D246;
	fma.rn.f64 	%fd241, %fd240, %fd232, 0d3EC71DE369ACE392;
	fma.rn.f64 	%fd242, %fd241, %fd232, 0dBF2A01A019DB62A1;
	fma.rn.f64 	%fd243, %fd242, %fd232, 0d3F81111111110818;
	fma.rn.f64 	%fd244, %fd243, %fd232, 0dBFC5555555555554;
	fma.rn.f64 	%fd245, %fd244, %fd232, 0d0000000000000000;
	fma.rn.f64 	%fd246, %fd245, %fd231, %fd231;
	and.b64  	%rd39, %rd38, 1;
	setp.eq.b64 	%p29, %rd39, 1;
	{
	.reg .b32 %temp; 
	mov.b64 	{%temp, %r362}, %fd246;
	}
	{
	.reg .b32 %temp; 
	mov.b64 	{%r363, %temp}, %fd246;
	}
	xor.b32  	%r364, %r362, -2147483648;
	mov.b64 	%fd247, {%r363, %r364};
	selp.f64 	%fd444, %fd239, %fd246, %p29;
	selp.f64 	%fd445, %fd247, %fd239, %p29;
	and.b32  	%r365, %r361, 2;
	setp.eq.s32 	%p30, %r365, 0;
	@%p30 bra 	$L__BB2_40;
	{
	.reg .b32 %temp; 
	mov.b64 	{%temp, %r366}, %fd444;
	}
	{
	.reg .b32 %temp; 
	mov.b64 	{%r367, %temp}, %fd444;
	}
	xor.b32  	%r368, %r366, -2147483648;
	mov.b64 	%fd444, {%r367, %r368};
	{
	.reg .b32 %temp; 
	mov.b64 	{%temp, %r369}, %fd445;
	}
	{
	.reg .b32 %temp; 
	mov.b64 	{%r370, %temp}, %fd445;
	}
	xor.b32  	%r371, %r369, -2147483648;
	mov.b64 	%fd445, {%r370, %r371};
$L__BB2_40:
	ld.param.u64 	%rd84, [_Z19collide_monte_carloP14ParticleSystemP24curandStatePhilox4_32_10i_param_1];
	sqrt.rn.f64 	%fd248, %fd26;
	mov.f64 	%fd249, 0d0000000000000000;
	add.rn.f64 	%fd250, %fd445, %fd249;
	cvt.rzi.f64.f64 	%fd251, %fd27;
	setp.eq.f64 	%p31, %fd27, %fd251;
	mul.rn.f64 	%fd252, %fd27, %fd249;
	selp.f64 	%fd253, %fd252, %fd444, %p31;
	mul.f64 	%fd447, %fd248, %fd253;
	mul.f64 	%fd453, %fd248, %fd250;
	cvta.to.global.u64 	%rd40, %rd84;
	mov.u32 	%r373, %ntid.x;
	mov.u32 	%r374, %tid.x;
	mad.lo.s32 	%r375, %r237, %r373, %r374;
	mul.wide.s32 	%rd41, %r375, 64;
	add.s64 	%rd42, %rd40, %rd41;
	st.global.f64 	[%rd42+56], %fd453;
	mov.b32 	%r376, 1;
	st.global.u32 	[%rd42+48], %r376;
	bra.uni 	$L__BB2_42;
$L__BB2_41:
	mov.b32 	%r377, 0;
	st.global.u32 	[%rd6+48], %r377;
	ld.global.f64 	%fd453, [%rd6+56];
	mov.f64 	%fd447, %fd453;
$L__BB2_42:
	setp.ne.s32 	%p32, %r17, 1;
	mov.f64 	%fd454, %fd453;
	@%p32 bra 	$L__BB2_63;
	ld.param.u64 	%rd85, [_Z19collide_monte_carloP14ParticleSystemP24curandStatePhilox4_32_10i_param_1];
	cvta.to.global.u64 	%rd43, %rd85;
	mov.u32 	%r378, %ctaid.x;
	mov.u32 	%r379, %ntid.x;
	mov.u32 	%r380, %tid.x;
	mad.lo.s32 	%r381, %r378, %r379, %r380;
	mul.wide.s32 	%rd44, %r381, 64;
	add.s64 	%rd7, %rd43, %rd44;
	ld.global.v4.u32 	{%r43, %r46, %r45, %r44}, [%rd7+16];
	ld.global.u32 	%r382, [%rd7];
	add.s32 	%r47, %r382, 1;
	setp.eq.s32 	%p33, %r47, 0;
	st.global.u32 	[%rd7], %r47;
	@%p33 bra 	$L__BB2_45;
	ld.global.u32 	%r699, [%rd7+4];
	bra.uni 	$L__BB2_48;
$L__BB2_45:
	ld.global.u32 	%r383, [%rd7+4];
	add.s32 	%r699, %r383, 1;
	setp.ne.s32 	%p34, %r699, 0;
	st.global.u32 	[%rd7+4], %r699;
	@%p34 bra 	$L__BB2_48;
	ld.global.u32 	%r385, [%rd7+8];
	add.s32 	%r386, %r385, 1;
	setp.ne.s32 	%p35, %r386, 0;
	st.global.u32 	[%rd7+8], %r386;
	mov.b32 	%r699, 0;
	@%p35 bra 	$L__BB2_48;
	ld.global.u32 	%r388, [%rd7+12];
	add.s32 	%r389, %r388, 1;
	st.global.u32 	[%rd7+12], %r389;
$L__BB2_48:
	ld.param.u64 	%rd86, [_Z19collide_monte_carloP14ParticleSystemP24curandStatePhilox4_32_10i_param_1];
	cvta.to.global.u64 	%rd45, %rd86;
	mov.u32 	%r390, %ctaid.x;
	mov.u32 	%r391, %ntid.x;
	mov.u32 	%r392, %tid.x;
	mad.lo.s32 	%r393, %r390, %r391, %r392;
	mul.wide.s32 	%rd46, %r393, 64;
	add.s64 	%rd47, %rd45, %rd46;
	ld.global.v2.u32 	{%r394, %r395}, [%rd47+8];
	ld.global.v2.u32 	{%r396, %r397}, [%rd47+32];
	mov.b32 	%r398, -766435501;
	mul.hi.u32 	%r399, %r398, %r47;
	mul.lo.s32 	%r400, %r47, -766435501;
	mov.b32 	%r401, -845247145;
	mul.hi.u32 	%r402, %r401, %r394;
	mul.lo.s32 	%r403, %r394, -845247145;
	xor.b32  	%r404, %r402, %r699;
	xor.b32  	%r405, %r404, %r396;
	xor.b32  	%r406, %r395, %r399;
	xor.b32  	%r407, %r406, %r397;
	add.s32 	%r408, %r396, -1640531527;
	add.s32 	%r409, %r397, -1150833019;
	mul.hi.u32 	%r410, %r398, %r405;
	mul.lo.s32 	%r411, %r405, -766435501;
	mul.hi.u32 	%r412, %r401, %r407;
	mul.lo.s32 	%r413, %r407, -845247145;
	xor.b32  	%r414, %r403, %r412;
	xor.b32  	%r415, %r414, %r408;
	xor.b32  	%r416, %r410, %r400;
	xor.b32  	%r417, %r416, %r409;
	add.s32 	%r418, %r396, 1013904242;
	add.s32 	%r419, %r397, 1993301258;
	mul.hi.u32 	%r420, %r398, %r415;
	mul.lo.s32 	%r421, %r415, -766435501;
	mul.hi.u32 	%r422, %r401, %r417;
	mul.lo.s32 	%r423, %r417, -845247145;
	xor.b32  	%r424, %r413, %r418;
	xor.b32  	%r425, %r424, %r422;
	xor.b32  	%r426, %r419, %r411;
	xor.b32  	%r427, %r426, %r420;
	add.s32 	%r428, %r396, -626627285;
	add.s32 	%r429, %r397, 842468239;
	mul.hi.u32 	%r430, %r398, %r425;
	mul.lo.s32 	%r431, %r425, -766435501;
	mul.hi.u32 	%r432, %r401, %r427;
	mul.lo.s32 	%r433, %r427, -845247145;
	xor.b32  	%r434, %r423, %r428;
	xor.b32  	%r435, %r434, %r432;
	xor.b32  	%r436, %r421, %r429;
	xor.b32  	%r437, %r436, %r430;
	add.s32 	%r438, %r396, 2027808484;
	add.s32 	%r439, %r397, -308364780;
	mul.hi.u32 	%r440, %r398, %r435;
	mul.lo.s32 	%r441, %r435, -766435501;
	mul.hi.u32 	%r442, %r401, %r437;
	mul.lo.s32 	%r443, %r437, -845247145;
	xor.b32  	%r444, %r433, %r438;
	xor.b32  	%r445, %r444, %r442;
	xor.b32  	%r446, %r431, %r439;
	xor.b32  	%r447, %r446, %r440;
	add.s32 	%r448, %r396, 387276957;
	add.s32 	%r449, %r397, -1459197799;
	mul.hi.u32 	%r450, %r398, %r445;
	mul.lo.s32 	%r451, %r445, -766435501;
	mul.hi.u32 	%r452, %r401, %r447;
	mul.lo.s32 	%r453, %r447, -845247145;
	xor.b32  	%r454, %r443, %r448;
	xor.b32  	%r455, %r454, %r452;
	xor.b32  	%r456, %r441, %r449;
	xor.b32  	%r457, %r456, %r450;
	add.s32 	%r458, %r396, -1253254570;
	add.s32 	%r459, %r397, 1684936478;
	mul.hi.u32 	%r460, %r398, %r455;
	mul.lo.s32 	%r461, %r455, -766435501;
	mul.hi.u32 	%r462, %r401, %r457;
	mul.lo.s32 	%r463, %r457, -845247145;
	xor.b32  	%r464, %r453, %r458;
	xor.b32  	%r465, %r464, %r462;
	xor.b32  	%r466, %r451, %r459;
	xor.b32  	%r467, %r466, %r460;
	add.s32 	%r468, %r396, 1401181199;
	add.s32 	%r469, %r397, 534103459;
	mul.hi.u32 	%r470, %r398, %r465;
	mul.lo.s32 	%r471, %r465, -766435501;
	mul.hi.u32 	%r472, %r401, %r467;
	mul.lo.s32 	%r473, %r467, -845247145;
	xor.b32  	%r474, %r463, %r468;
	xor.b32  	%r475, %r474, %r472;
	xor.b32  	%r476, %r461, %r469;
	xor.b32  	%r477, %r476, %r470;
	add.s32 	%r478, %r396, -239350328;
	add.s32 	%r479, %r397, -616729560;
	mul.hi.u32 	%r480, %r398, %r475;
	mul.lo.s32 	%r481, %r475, -766435501;
	mul.hi.u32 	%r482, %r401, %r477;
	mul.lo.s32 	%r483, %r477, -845247145;
	xor.b32  	%r484, %r473, %r478;
	xor.b32  	%r485, %r484, %r482;
	xor.b32  	%r486, %r471, %r479;
	xor.b32  	%r487, %r486, %r480;
	add.s32 	%r488, %r396, -1879881855;
	add.s32 	%r489, %r397, -1767562579;
	mul.hi.u32 	%r490, %r398, %r485;
	mul.lo.s32 	%r491, %r485, -766435501;
	mul.hi.u32 	%r492, %r401, %r487;
	mul.lo.s32 	%r703, %r487, -845247145;
	xor.b32  	%r493, %r483, %r488;
	xor.b32  	%r52, %r493, %r492;
	xor.b32  	%r494, %r481, %r489;
	xor.b32  	%r53, %r494, %r490;
	st.global.v4.u32 	[%rd47+16], {%r52, %r703, %r53, %r491};
	setp.eq.s32 	%p36, %r689, 3;
	@%p36 bra 	$L__BB2_52;
	setp.eq.s32 	%p37, %r689, 2;
	mov.u32 	%r700, %r45;
	mov.u32 	%r701, %r44;
	mov.u32 	%r702, %r52;
	@%p37 bra 	$L__BB2_53;
	setp.ne.s32 	%p38, %r689, 1;
	mov.u32 	%r700, %r43;
	mov.u32 	%r701, %r46;
	mov.u32 	%r702, %r45;
	mov.u32 	%r703, %r44;
	@%p38 bra 	$L__BB2_53;
	mov.u32 	%r700, %r46;
	mov.u32 	%r701, %r45;
	mov.u32 	%r702, %r44;
	mov.u32 	%r703, %r52;
	bra.uni 	$L__BB2_53;
$L__BB2_52:
	mov.u32 	%r700, %r44;
	mov.u32 	%r701, %r52;
	mov.u32 	%r702, %r703;
	mov.u32 	%r703, %r53;
$L__BB2_53:
	cvt.u64.u32 	%rd48, %r700;
	mul.wide.u32 	%rd49, %r701, 2097152;
	xor.b64  	%rd50, %rd49, %rd48;
	cvt.rn.f64.u64 	%fd254, %rd50;
	fma.rn.f64 	%fd448, %fd254, 0d3CA0000000000000, 0d3C90000000000000;
	cvt.u64.u32 	%rd51, %r702;
	mul.wide.u32 	%rd52, %r703, 2097152;
	xor.b64  	%rd53, %rd52, %rd51;
	cvt.rn.f64.u64 	%fd255, %rd53;
	fma.rn.f64 	%fd40, %fd255, 0d3CB0000000000000, 0d3CA0000000000000;
	{
	.reg .b32 %temp; 
	mov.b64 	{%temp, %r704}, %fd448;
	}
	{
	.reg .b32 %temp; 
	mov.b64 	{%r705, %temp}, %fd448;
	}
	setp.gt.s32 	%p39, %r704, 1048575;
	mov.b32 	%r706, -1023;
	@%p39 bra 	$L__BB2_55;
	mul.f64 	%fd448, %fd448, 0d4350000000000000;
	{
	.reg .b32 %temp; 
	mov.b64 	{%temp, %r704}, %fd448;
	}
	{
	.reg .b32 %temp; 
	mov.b64 	{%r705, %temp}, %fd448;
	}
	mov.b32 	%r706, -1077;
$L__BB2_55:
	add.s32 	%r497, %r704, -1;
	setp.gt.u32 	%p40, %r497, 2146435070;
	@%p40 bra 	$L__BB2_59;
	shr.u32 	%r500, %r704, 20;
	add.s32 	%r707, %r706, %r500;
	and.b32  	%r501, %r704, 1048575;
	or.b32  	%r502, %r501, 1072693248;
	mov.b64 	%fd449, {%r705, %r502};
	setp.lt.u32 	%p42, %r502, 1073127583;
	@%p42 bra 	$L__BB2_58;
	{
	.reg .b32 %temp; 
	mov.b64 	{%r503, %temp}, %fd449;
	}
	{
	.reg .b32 %temp; 
	mov.b64 	{%temp, %r504}, %fd449;
	}
	add.s32 	%r505, %r504, -1048576;
	mov.b64 	%fd449, {%r503, %r505};
	add.s32 	%r707, %r707, 1;
$L__BB2_58:
	add.f64 	%fd257, %fd449, 0dBFF0000000000000;
	add.f64 	%fd258, %fd449, 0d3FF0000000000000;
	rcp.approx.ftz.f64 	%fd259, %fd258;
	neg.f64 	%fd260, %fd258;
	fma.rn.f64 	%fd261, %fd260, %fd259, 0d3FF0000000000000;
	fma.rn.f64 	%fd262, %fd261, %fd261, %fd261;
	fma.rn.f64 	%fd263, %fd262, %fd259, %fd259;
	mul.f64 	%fd264, %fd257, %fd263;
	fma.rn.f64 	%fd265, %fd257, %fd263, %fd264;
	mul.f64 	%fd266, %fd265, %fd265;
	fma.rn.f64 	%fd267, %fd266, 0d3EB1380B3AE80F1E, 0d3ED0EE258B7A8B04;
	fma.rn.f64 	%fd268, %fd267, %fd266, 0d3EF3B2669F02676F;
	fma.rn.f64 	%fd269, %fd268, %fd266, 0d3F1745CBA9AB0956;
	fma.rn.f64 	%fd270, %fd269, %fd266, 0d3F3C71C72D1B5154;
	fma.rn.f64 	%fd271, %fd270, %fd266, 0d3F624924923BE72D;
	fma.rn.f64 	%fd272, %fd271, %fd266, 0d3F8999999999A3C4;
	fma.rn.f64 	%fd273, %fd272, %fd266, 0d3FB5555555555554;
	sub.f64 	%fd274, %fd257, %fd265;
	add.f64 	%fd275, %fd274, %fd274;
	neg.f64 	%fd276, %fd265;
	fma.rn.f64 	%fd277, %fd276, %fd257, %fd275;
	mul.f64 	%fd278, %fd263, %fd277;
	mul.f64 	%fd279, %fd266, %fd273;
	fma.rn.f64 	%fd280, %fd279, %fd265, %fd278;
	xor.b32  	%r506, %r707, -2147483648;
	mov.b32 	%r507, 1127219200;
	mov.b64 	%fd281, {%r506, %r507};
	mov.b32 	%r508, -2147483648;
	mov.b64 	%fd282, {%r508, %r507};
	sub.f64 	%fd283, %fd281, %fd282;
	fma.rn.f64 	%fd284, %fd283, 0d3FE62E42FEFA39EF, %fd265;
	fma.rn.f64 	%fd285, %fd283, 0dBFE62E42FEFA39EF, %fd284;
	sub.f64 	%fd286, %fd285, %fd265;
	sub.f64 	%fd287, %fd280, %fd286;
	fma.rn.f64 	%fd288, %fd283, 0d3C7ABC9E3B39803F, %fd287;
	add.f64 	%fd450, %fd284, %fd288;
	bra.uni 	$L__BB2_60;
$L__BB2_59:
	fma.rn.f64 	%fd256, %fd448, 0d7FF0000000000000, 0d7FF0000000000000;
	{
	.reg .b32 %temp; 
	mov.b64 	{%temp, %r498}, %fd448;
	}
	and.b32  	%r499, %r498, 2147483647;
	setp.eq.s32 	%p41, %r499, 0;
	selp.f64 	%fd450, 0dFFF0000000000000, %fd256, %p41;
$L__BB2_60:
	mul.f64 	%fd49, %fd450, 0dC000000000000000;
	{
	.reg .b32 %temp; 
	mov.b64 	{%temp, %r509}, %fd40;
	}
	shl.b32 	%r510, %r509, 1;
	setp.gt.u32 	%p43, %r510, -2038431744;
	mov.f64 	%fd289, 0d0000000000000000;
	mul.rn.f64 	%fd290, %fd40, %fd289;
	selp.f64 	%fd50, %fd290, %fd40, %p43;
	{
	.reg .b32 %temp; 
	mov.b64 	{%r511, %temp}, %fd50;
	}
	{
	.reg .b32 %temp; 
	mov.b64 	{%temp, %r512}, %fd50;
	}
	add.s32 	%r513, %r512, 1048576;
	mov.b64 	%fd291, {%r511, %r513};
	cvt.rni.f64.f64 	%fd292, %fd291;
	cvt.rzi.s64.f64 	%rd54, %fd292;
	cvt.u32.u64 	%r514, %rd54;
	fma.rn.f64 	%fd293, %fd292, 0dBFE0000000000000, %fd50;
	mul.f64 	%fd294, %fd293, 0d3CA1A62633145C07;
	fma.rn.f64 	%fd295, %fd293, 0d400921FB54442D18, %fd294;
	mul.rn.f64 	%fd296, %fd295, %fd295;
	fma.rn.f64 	%fd297, %fd296, 0dBDA8FF8320FD8164, 0d3E21EEA7C1EF8528;
	fma.rn.f64 	%fd298, %fd297, %fd296, 0dBE927E4F8E06E6D9;
	fma.rn.f64 	%fd299, %fd298, %fd296, 0d3EFA01A019DDBCE9;
	fma.rn.f64 	%fd300, %fd299, %fd296, 0dBF56C16C16C15D47;
	fma.rn.f64 	%fd301, %fd300, %fd296, 0d3FA5555555555551;
	fma.rn.f64 	%fd302, %fd301, %fd296, 0dBFE0000000000000;
	fma.rn.f64 	%fd303, %fd302, %fd296, 0d3FF0000000000000;
	fma.rn.f64 	%fd304, %fd296, 0d3DE5DB65F9785EBA, 0dBE5AE5F12CB0D246;
	fma.rn.f64 	%fd305, %fd304, %fd296, 0d3EC71DE369ACE392;
	fma.rn.f64 	%fd306, %fd305, %fd296, 0dBF2A01A019DB62A1;
	fma.rn.f64 	%fd307, %fd306, %fd296, 0d3F81111111110818;
	fma.rn.f64 	%fd308, %fd307, %fd296, 0dBFC5555555555554;
	fma.rn.f64 	%fd309, %fd308, %fd296, 0d0000000000000000;
	fma.rn.f64 	%fd310, %fd309, %fd295, %fd295;
	and.b64  	%rd55, %rd54, 1;
	setp.eq.b64 	%p44, %rd55, 1;
	{
	.reg .b32 %temp; 
	mov.b64 	{%temp, %r515}, %fd310;
	}
	{
	.reg .b32 %temp; 
	mov.b64 	{%r516, %temp}, %fd310;
	}
	xor.b32  	%r517, %r515, -2147483648;
	mov.b64 	%fd311, {%r516, %r517};
	selp.f64 	%fd451, %fd303, %fd310, %p44;
	selp.f64 	%fd452, %fd311, %fd303, %p44;
	and.b32  	%r518, %r514, 2;
	setp.eq.s32 	%p45, %r518, 0;
	@%p45 bra 	$L__BB2_62;
	{
	.reg .b32 %temp; 
	mov.b64 	{%temp, %r519}, %fd451;
	}
	{
	.reg .b32 %temp; 
	mov.b64 	{%r520, %temp}, %fd451;
	}
	xor.b32  	%r521, %r519, -2147483648;
	mov.b64 	%fd451, {%r520, %r521};
	{
	.reg .b32 %temp; 
	mov.b64 	{%temp, %r522}, %fd452;
	}
	{
	.reg .b32 %temp; 
	mov.b64 	{%r523, %temp}, %fd452;
	}
	xor.b32  	%r524, %r522, -2147483648;
	mov.b64 	%fd452, {%r523, %r524};
$L__BB2_62:
	ld.param.u64 	%rd87, [_Z19collide_monte_carloP14ParticleSystemP24curandStatePhilox4_32_10i_param_1];
	sqrt.rn.f64 	%fd312, %fd49;
	mov.f64 	%fd313, 0d0000000000000000;
	add.rn.f64 	%fd314, %fd452, %fd313;
	cvt.rzi.f64.f64 	%fd315, %fd50;
	setp.eq.f64 	%p46, %fd50, %fd315;
	mul.rn.f64 	%fd316, %fd50, %fd313;
	selp.f64 	%fd317, %fd316, %fd451, %p46;
	mul.f64 	%fd454, %fd312, %fd317;
	mul.f64 	%fd453, %fd312, %fd314;
	cvta.to.global.u64 	%rd56, %rd87;
	mov.u32 	%r525, %ctaid.x;
	mov.u32 	%r526, %ntid.x;
	mov.u32 	%r527, %tid.x;
	mad.lo.s32 	%r528, %r525, %r526, %r527;
	mul.wide.s32 	%rd57, %r528, 64;
	add.s64 	%rd58, %rd56, %rd57;
	st.global.f64 	[%rd58+56], %fd453;
$L__BB2_63:
	setp.eq.s32 	%p47, %r17, 1;
	mov.b32 	%r717, 0;
	@%p47 bra 	$L__BB2_84;
	ld.param.u64 	%rd88, [_Z19collide_monte_carloP14ParticleSystemP24curandStatePhilox4_32_10i_param_1];
	cvta.to.global.u64 	%rd59, %rd88;
	mov.u32 	%r530, %ctaid.x;
	mov.u32 	%r531, %ntid.x;
	mov.u32 	%r532, %tid.x;
	mad.lo.s32 	%r533, %r530, %r531, %r532;
	mul.wide.s32 	%rd60, %r533, 64;
	add.s64 	%rd8, %rd59, %rd60;
	ld.global.v4.u32 	{%r68, %r71, %r70, %r69}, [%rd8+16];
	ld.global.u32 	%r534, [%rd8];
	add.s32 	%r72, %r534, 1;
	setp.eq.s32 	%p48, %r72, 0;
	st.global.u32 	[%rd8], %r72;
	@%p48 bra 	$L__BB2_66;
	ld.global.u32 	%r708, [%rd8+4];
	bra.uni 	$L__BB2_69;
$L__BB2_66:
	ld.global.u32 	%r535, [%rd8+4];
	add.s32 	%r708, %r535, 1;
	setp.ne.s32 	%p49, %r708, 0;
	st.global.u32 	[%rd8+4], %r708;
	@%p49 bra 	$L__BB2_69;
	ld.global.u32 	%r537, [%rd8+8];
	add.s32 	%r538, %r537, 1;
	setp.ne.s32 	%p50, %r538, 0;
	st.global.u32 	[%rd8+8], %r538;
	mov.b32 	%r708, 0;
	@%p50 bra 	$L__BB2_69;
	ld.global.u32 	%r540, [%rd8+12];
	add.s32 	%r541, %r540, 1;
	st.global.u32 	[%rd8+12], %r541;
$L__BB2_69:
	ld.param.u64 	%rd89, [_Z19collide_monte_carloP14ParticleSystemP24curandStatePhilox4_32_10i_param_1];
	cvta.to.global.u64 	%rd61, %rd89;
	mov.u32 	%r542, %ctaid.x;
	mov.u32 	%r543, %ntid.x;
	mov.u32 	%r544, %tid.x;
	mad.lo.s32 	%r545, %r542, %r543, %r544;
	mul.wide.s32 	%rd62, %r545, 64;
	add.s64 	%rd63, %rd61, %rd62;
	ld.global.v2.u32 	{%r546, %r547}, [%rd63+8];
	ld.global.v2.u32 	{%r548, %r549}, [%rd63+32];
	mov.b32 	%r550, -766435501;
	mul.hi.u32 	%r551, %r550, %r72;
	mul.lo.s32 	%r552, %r72, -766435501;
	mov.b32 	%r553, -845247145;
	mul.hi.u32 	%r554, %r553, %r546;
	mul.lo.s32 	%r555, %r546, -845247145;
	xor.b32  	%r556, %r554, %r708;
	xor.b32  	%r557, %r556, %r548;
	xor.b32  	%r558, %r547, %r551;
	xor.b32  	%r559, %r558, %r549;
	add.s32 	%r560, %r548, -1640531527;
	add.s32 	%r561, %r549, -1150833019;
	mul.hi.u32 	%r562, %r550, %r557;
	mul.lo.s32 	%r563, %r557, -766435501;
	mul.hi.u32 	%r564, %r553, %r559;
	mul.lo.s32 	%r565, %r559, -845247145;
	xor.b32  	%r566, %r555, %r564;
	xor.b32  	%r567, %r566, %r560;
	xor.b32  	%r568, %r562, %r552;
	xor.b32  	%r569, %r568, %r561;
	add.s32 	%r570, %r548, 1013904242;
	add.s32 	%r571, %r549, 1993301258;
	mul.hi.u32 	%r572, %r550, %r567;
	mul.lo.s32 	%r573, %r567, -766435501;
	mul.hi.u32 	%r574, %r553, %r569;
	mul.lo.s32 	%r575, %r569, -845247145;
	xor.b32  	%r576, %r565, %r570;
	xor.b32  	%r577, %r576, %r574;
	xor.b32  	%r578, %r571, %r563;
	xor.b32  	%r579, %r578, %r572;
	add.s32 	%r580, %r548, -626627285;
	add.s32 	%r581, %r549, 842468239;
	mul.hi.u32 	%r582, %r550, %r577;
	mul.lo.s32 	%r583, %r577, -766435501;
	mul.hi.u32 	%r584, %r553, %r579;
	mul.lo.s32 	%r585, %r579, -845247145;
	xor.b32  	%r586, %r575, %r580;
	xor.b32  	%r587, %r586, %r584;
	xor.b32  	%r588, %r573, %r581;
	xor.b32  	%r589, %r588, %r582;
	add.s32 	%r590, %r548, 2027808484;
	add.s32 	%r591, %r549, -308364780;
	mul.hi.u32 	%r592, %r550, %r587;
	mul.lo.s32 	%r593, %r587, -766435501;
	mul.hi.u32 	%r594, %r553, %r589;
	mul.lo.s32 	%r595, %r589, -845247145;
	xor.b32  	%r596, %r585, %r590;
	xor.b32  	%r597, %r596, %r594;
	xor.b32  	%r598, %r583, %r591;
	xor.b32  	%r599, %r598, %r592;
	add.s32 	%r600, %r548, 387276957;
	add.s32 	%r601, %r549, -1459197799;
	mul.hi.u32 	%r602, %r550, %r597;
	mul.lo.s32 	%r603, %r597, -766435501;
	mul.hi.u32 	%r604, %r553, %r599;
	mul.lo.s32 	%r605, %r599, -845247145;
	xor.b32  	%r606, %r595, %r600;
	xor.b32  	%r607, %r606, %r604;
	xor.b32  	%r608, %r593, %r601;
	xor.b32  	%r609, %r608, %r602;
	add.s32 	%r610, %r548, -1253254570;
	add.s32 	%r611, %r549, 1684936478;
	mul.hi.u32 	%r612, %r550, %r607;
	mul.lo.s32 	%r613, %r607, -766435501;
	mul.hi.u32 	%r614, %r553, %r609;
	mul.lo.s32 	%r615, %r609, -845247145;
	xor.b32  	%r616, %r605, %r610;
	xor.b32  	%r617, %r616, %r614;
	xor.b32  	%r618, %r603, %r611;
	xor.b32  	%r619, %r618, %r612;
	add.s32 	%r620, %r548, 1401181199;
	add.s32 	%r621, %r549, 534103459;
	mul.hi.u32 	%r622, %r550, %r617;
	mul.lo.s32 	%r623, %r617, -766435501;
	mul.hi.u32 	%r624, %r553, %r619;
	mul.lo.s32 	%r625, %r619, -845247145;
	xor.b32  	%r626, %r615, %r620;
	xor.b32  	%r627, %r626, %r624;
	xor.b32  	%r628, %r613, %r621;
	xor.b32  	%r629, %r628, %r622;
	add.s32 	%r630, %r548, -239350328;
	add.s32 	%r631, %r549, -616729560;
	mul.hi.u32 	%r632, %r550, %r627;
	mul.lo.s32 	%r633, %r627, -766435501;
	mul.hi.u32 	%r634, %r553, %r629;
	mul.lo.s32 	%r635, %r629, -845247145;
	xor.b32  	%r636, %r625, %r630;
	xor.b32  	%r637, %r636, %r634;
	xor.b32  	%r638, %r623, %r631;
	xor.b32  	%r639, %r638, %r632;
	add.s32 	%r640, %r548, -1879881855;
	add.s32 	%r641, %r549, -1767562579;
	mul.hi.u32 	%r642, %r550, %r637;
	mul.lo.s32 	%r643, %r637, -766435501;
	mul.hi.u32 	%r644, %r553, %r639;
	mul.lo.s32 	%r712, %r639, -845247145;
	xor.b32  	%r645, %r635, %r640;
	xor.b32  	%r77, %r645, %r644;
	xor.b32  	%r646, %r633, %r641;
	xor.b32  	%r78, %r646, %r642;
	st.global.v4.u32 	[%rd63+16], {%r77, %r712, %r78, %r643};
	setp.eq.s32 	%p51, %r689, 3;
	@%p51 bra 	$L__BB2_73;
	setp.eq.s32 	%p52, %r689, 2;
	mov.u32 	%r709, %r70;
	mov.u32 	%r710, %r69;
	mov.u32 	%r711, %r77;
	@%p52 bra 	$L__BB2_74;
	setp.ne.s32 	%p53, %r689, 1;
	mov.u32 	%r709, %r68;
	mov.u32 	%r710, %r71;
	mov.u32 	%r711, %r70;
	mov.u32 	%r712, %r69;
	@%p53 bra 	$L__BB2_74;
	mov.u32 	%r709, %r71;
	mov.u32 	%r710, %r70;
	mov.u32 	%r711, %r69;
	mov.u32 	%r712, %r77;
	bra.uni 	$L__BB2_74;
$L__BB2_73:
	mov.u32 	%r709, %r69;
	mov.u32 	%r710, %r77;
	mov.u32 	%r711, %r712;
	mov.u32 	%r712, %r78;
$L__BB2_74:
	cvt.u64.u32 	%rd64, %r709;
	mul.wide.u32 	%rd65, %r710, 2097152;
	xor.b64  	%rd66, %rd65, %rd64;
	cvt.rn.f64.u64 	%fd318, %rd66;
	fma.rn.f64 	%fd455, %fd318, 0d3CA0000000000000, 0d3C90000000000000;
	cvt.u64.u32 	%rd67, %r711;
	mul.wide.u32 	%rd68, %r712, 2097152;
	xor.b64  	%rd69, %rd68, %rd67;
	cvt.rn.f64.u64 	%fd319, %rd69;
	fma.rn.f64 	%fd62, %fd319, 0d3CB0000000000000, 0d3CA0000000000000;
	{
	.reg .b32 %temp; 
	mov.b64 	{%temp, %r713}, %fd455;
	}
	{
	.reg .b32 %temp; 
	mov.b64 	{%r714, %temp}, %fd455;
	}
	setp.gt.s32 	%p54, %r713, 1048575;
	mov.b32 	%r715, -1023;
	@%p54 bra 	$L__BB2_76;
	mul.f64 	%fd455, %fd455, 0d4350000000000000;
	{
	.reg .b32 %temp; 
	mov.b64 	{%temp, %r713}, %fd455;
	}
	{
	.reg .b32 %temp; 
	mov.b64 	{%r714, %temp}, %fd455;
	}
	mov.b32 	%r715, -1077;
$L__BB2_76:
	add.s32 	%r649, %r713, -1;
	setp.gt.u32 	%p55, %r649, 2146435070;
	@%p55 bra 	$L__BB2_80;
	shr.u32 	%r652, %r713, 20;
	add.s32 	%r716, %r715, %r652;
	and.b32  	%r653, %r713, 1048575;
	or.b32  	%r654, %r653, 1072693248;
	mov.b64 	%fd456, {%r714, %r654};
	setp.lt.u32 	%p57, %r654, 1073127583;
	@%p57 bra 	$L__BB2_79;
	{
	.reg .b32 %temp; 
	mov.b64 	{%r655, %temp}, %fd456;
	}
	{
	.reg .b32 %temp; 
	mov.b64 	{%temp, %r656}, %fd456;
	}
	add.s32 	%r657, %r656, -1048576;
	mov.b64 	%fd456, {%r655, %r657};
	add.s32 	%r716, %r716, 1;
$L__BB2_79:
	add.f64 	%fd321, %fd456, 0dBFF0000000000000;
	add.f64 	%fd322, %fd456, 0d3FF0000000000000;
	rcp.approx.ftz.f64 	%fd323, %fd322;
	neg.f64 	%fd324, %fd322;
	fma.rn.f64 	%fd325, %fd324, %fd323, 0d3FF0000000000000;
	fma.rn.f64 	%fd326, %fd325, %fd325, %fd325;
	fma.rn.f64 	%fd327, %fd326, %fd323, %fd323;
	mul.f64 	%fd328, %fd321, %fd327;
	fma.rn.f64 	%fd329, %fd321, %fd327, %fd328;
	mul.f64 	%fd330, %fd329, %fd329;
	fma.rn.f64 	%fd331, %fd330, 0d3EB1380B3AE80F1E, 0d3ED0EE258B7A8B04;
	fma.rn.f64 	%fd332, %fd331, %fd330, 0d3EF3B2669F02676F;
	fma.rn.f64 	%fd333, %fd332, %fd330, 0d3F1745CBA9AB0956;
	fma.rn.f64 	%fd334, %fd333, %fd330, 0d3F3C71C72D1B5154;
	fma.rn.f64 	%fd335, %fd334, %fd330, 0d3F624924923BE72D;
	fma.rn.f64 	%fd336, %fd335, %fd330, 0d3F8999999999A3C4;
	fma.rn.f64 	%fd337, %fd336, %fd330, 0d3FB5555555555554;
	sub.f64 	%fd338, %fd321, %fd329;
	add.f64 	%fd339, %fd338, %fd338;
	neg.f64 	%fd340, %fd329;
	fma.rn.f64 	%fd341, %fd340, %fd321, %fd339;
	mul.f64 	%fd342, %fd327, %fd341;
	mul.f64 	%fd343, %fd330, %fd337;
	fma.rn.f64 	%fd344, %fd343, %fd329, %fd342;
	xor.b32  	%r658, %r716, -2147483648;
	mov.b32 	%r659, 1127219200;
	mov.b64 	%fd345, {%r658, %r659};
	mov.b32 	%r660, -2147483648;
	mov.b64 	%fd346, {%r660, %r659};
	sub.f64 	%fd347, %fd345, %fd346;
	fma.rn.f64 	%fd348, %fd347, 0d3FE62E42FEFA39EF, %fd329;
	fma.rn.f64 	%fd349, %fd347, 0dBFE62E42FEFA39EF, %fd348;
	sub.f64 	%fd350, %fd349, %fd329;
	sub.f64 	%fd351, %fd344, %fd350;
	fma.rn.f64 	%fd352, %fd347, 0d3C7ABC9E3B39803F, %fd351;
	add.f64 	%fd457, %fd348, %fd352;
	bra.uni 	$L__BB2_81;
$L__BB2_80:
	fma.rn.f64 	%fd320, %fd455, 0d7FF0000000000000, 0d7FF0000000000000;
	{
	.reg .b32 %temp; 
	mov.b64 	{%temp, %r650}, %fd455;
	}
	and.b32  	%r651, %r650, 2147483647;
	setp.eq.s32 	%p56, %r651, 0;
	selp.f64 	%fd457, 0dFFF0000000000000, %fd320, %p56;
$L__BB2_81:
	mul.f64 	%fd71, %fd457, 0dC000000000000000;
	{
	.reg .b32 %temp; 
	mov.b64 	{%temp, %r661}, %fd62;
	}
	shl.b32 	%r662, %r661, 1;
	setp.gt.u32 	%p58, %r662, -2038431744;
	mov.f64 	%fd353, 0d0000000000000000;
	mul.rn.f64 	%fd354, %fd62, %fd353;
	selp.f64 	%fd72, %fd354, %fd62, %p58;
	{
	.reg .b32 %temp; 
	mov.b64 	{%r663, %temp}, %fd72;
	}
	{
	.reg .b32 %temp; 
	mov.b64 	{%temp, %r664}, %fd72;
	}
	add.s32 	%r665, %r664, 1048576;
	mov.b64 	%fd355, {%r663, %r665};
	cvt.rni.f64.f64 	%fd356, %fd355;
	cvt.rzi.s64.f64 	%rd70, %fd356;
	cvt.u32.u64 	%r666, %rd70;
	fma.rn.f64 	%fd357, %fd356, 0dBFE0000000000000, %fd72;
	mul.f64 	%fd358, %fd357, 0d3CA1A62633145C07;
	fma.rn.f64 	%fd359, %fd357, 0d400921FB54442D18, %fd358;
	mul.rn.f64 	%fd360, %fd359, %fd359;
	fma.rn.f64 	%fd361, %fd360, 0dBDA8FF8320FD8164, 0d3E21EEA7C1EF8528;
	fma.rn.f64 	%fd362, %fd361, %fd360, 0dBE927E4F8E06E6D9;
	fma.rn.f64 	%fd363, %fd362, %fd360, 0d3EFA01A019DDBCE9;
	fma.rn.f64 	%fd364, %fd363, %fd360, 0dBF56C16C16C15D47;
	fma.rn.f64 	%fd365, %fd364, %fd360, 0d3FA5555555555551;
	fma.rn.f64 	%fd366, %fd365, %fd360, 0dBFE0000000000000;
	fma.rn.f64 	%fd367, %fd366, %fd360, 0d3FF0000000000000;
	fma.rn.f64 	%fd368, %fd360, 0d3DE5DB65F9785EBA, 0dBE5AE5F12CB0D246;
	fma.rn.f64 	%fd369, %fd368, %fd360, 0d3EC71DE369ACE392;
	fma.rn.f64 	%fd370, %fd369, %fd360, 0dBF2A01A019DB62A1;
	fma.rn.f64 	%fd371, %fd370, %fd360, 0d3F81111111110818;
	fma.rn.f64 	%fd372, %fd371, %fd360, 0dBFC5555555555554;
	fma.rn.f64 	%fd373, %fd372, %fd360, 0d0000000000000000;
	fma.rn.f64 	%fd374, %fd373, %fd359, %fd359;
	and.b64  	%rd71, %rd70, 1;
	setp.eq.b64 	%p59, %rd71, 1;
	{
	.reg .b32 %temp; 
	mov.b64 	{%temp, %r667}, %fd374;
	}
	{
	.reg .b32 %temp; 
	mov.b64 	{%r668, %temp}, %fd374;
	}
	xor.b32  	%r669, %r667, -2147483648;
	mov.b64 	%fd375, {%r668, %r669};
	selp.f64 	%fd458, %fd367, %fd374, %p59;
	selp.f64 	%fd459, %fd375, %fd367, %p59;
	and.b32  	%r670, %r666, 2;
	setp.eq.s32 	%p60, %r670, 0;
	@%p60 bra 	$L__BB2_83;
	{
	.reg .b32 %temp; 
	mov.b64 	{%temp, %r671}, %fd458;
	}
	{
	.reg .b32 %temp; 
	mov.b64 	{%r672, %temp}, %fd458;
	}
	xor.b32  	%r673, %r671, -2147483648;
	mov.b64 	%fd458, {%r672, %r673};
	{
	.reg .b32 %temp; 
	mov.b64 	{%temp, %r674}, %fd459;
	}
	{
	.reg .b32 %temp; 
	mov.b64 	{%r675, %temp}, %fd459;
	}
	xor.b32  	%r676, %r674, -2147483648;
	mov.b64 	%fd459, {%r675, %r676};
$L__BB2_83:
	ld.param.u64 	%rd90, [_Z19collide_monte_carloP14ParticleSystemP24curandStatePhilox4_32_10i_param_1];
	sqrt.rn.f64 	%fd376, %fd71;
	mov.f64 	%fd377, 0d0000000000000000;
	add.rn.f64 	%fd378, %fd459, %fd377;
	cvt.rzi.f64.f64 	%fd379, %fd72;
	setp.eq.f64 	%p61, %fd72, %fd379;
	mul.rn.f64 	%fd380, %fd72, %fd377;
	selp.f64 	%fd381, %fd380, %fd458, %p61;
	mul.f64 	%fd453, %fd376, %fd381;
	mul.f64 	%fd382, %fd376, %fd378;
	cvta.to.global.u64 	%rd72, %rd90;
	mov.u32 	%r678, %ctaid.x;
	mov.u32 	%r679, %ntid.x;
	mov.u32 	%r680, %tid.x;
	mad.lo.s32 	%r681, %r678, %r679, %r680;
	mul.wide.s32 	%rd73, %r681, 64;
	add.s64 	%rd74, %rd72, %rd73;
	st.global.f64 	[%rd74+56], %fd382;
	mov.b32 	%r717, 1;
$L__BB2_84:
	ld.param.u64 	%rd91, [_Z19collide_monte_carloP14ParticleSystemP24curandStatePhilox4_32_10i_param_1];
	sqrt.rn.f64 	%fd383, %fd15;
	mul.f64 	%fd384, %fd7, %fd7;
	fma.rn.f64 	%fd385, %fd6, %fd6, %fd384;
	fma.rn.f64 	%fd386, %fd8, %fd8, %fd385;
	setp.lt.f64 	%p62, %fd386, 0d3D719799812DEA11;
	cvta.to.global.u64 	%rd75, %rd91;
	mov.u32 	%r682, %ctaid.x;
	mov.u32 	%r683, %ntid.x;
	mov.u32 	%r684, %tid.x;
	mad.lo.s32 	%r685, %r682, %r683, %r684;
	mul.wide.s32 	%rd76, %r685, 64;
	add.s64 	%rd77, %rd75, %rd76;
	st.global.u32 	[%rd77+48], %r717;
	mul.f64 	%fd387, %fd454, %fd454;
	fma.rn.f64 	%fd388, %fd447, %fd447, %fd387;
	fma.rn.f64 	%fd389, %fd453, %fd453, %fd388;
	sqrt.rn.f64 	%fd390, %fd389;
	rcp.rn.f64 	%fd391, %fd390;
	mul.f64 	%fd392, %fd447, %fd391;
	mul.f64 	%fd393, %fd454, %fd391;
	mul.f64 	%fd394, %fd453, %fd391;
	mul.f64 	%fd81, %fd383, %fd392;
	mul.f64 	%fd82, %fd383, %fd393;
	mul.f64 	%fd83, %fd383, %fd394;
	mul.f64 	%fd84, %fd383, %fd383;
	ld.f64 	%fd395, [%rd3+56];
	fma.rn.f64 	%fd85, %fd395, %fd395, %fd84;
	neg.f64 	%fd86, %fd7;
	mov.f64 	%fd461, %fd81;
	mov.f64 	%fd462, %fd82;
	mov.f64 	%fd463, %fd83;
	@%p62 bra 	$L__BB2_86;
	sqrt.rn.f64 	%fd396, %fd85;
	mul.f64 	%fd397, %fd7, %fd7;
	fma.rn.f64 	%fd398, %fd6, %fd6, %fd397;
	fma.rn.f64 	%fd399, %fd8, %fd8, %fd398;
	mov.f64 	%fd400, 0d3FF0000000000000;
	sub.f64 	%fd401, %fd400, %fd399;
	sqrt.rn.f64 	%fd402, %fd401;
	rcp.rn.f64 	%fd403, %fd402;
	mul.f64 	%fd404, %fd82, %fd86;
	mul.f64 	%fd405, %fd6, %fd81;
	sub.f64 	%fd406, %fd404, %fd405;
	mul.f64 	%fd407, %fd8, %fd83;
	sub.f64 	%fd408, %fd406, %fd407;
	add.f64 	%fd409, %fd403, 0dBFF0000000000000;
	mul.f64 	%fd410, %fd409, %fd408;
	div.rn.f64 	%fd411, %fd410, %fd399;
	mul.f64 	%fd412, %fd403, %fd396;
	sub.f64 	%fd413, %fd411, %fd412;
	mul.f64 	%fd414, %fd6, %fd413;
	sub.f64 	%fd461, %fd81, %fd414;
	mul.f64 	%fd415, %fd7, %fd413;
	sub.f64 	%fd462, %fd82, %fd415;
	mul.f64 	%fd416, %fd8, %fd413;
	sub.f64 	%fd463, %fd83, %fd416;
$L__BB2_86:
	mul.f64 	%fd417, %fd7, %fd7;
	fma.rn.f64 	%fd418, %fd6, %fd6, %fd417;
	fma.rn.f64 	%fd93, %fd8, %fd8, %fd418;
	setp.lt.f64 	%p63, %fd93, 0d3D719799812DEA11;
	st.f64 	[%rd3+32], %fd461;
	st.f64 	[%rd3+40], %fd462;
	st.f64 	[%rd3+48], %fd463;
	neg.f64 	%fd464, %fd81;
	neg.f64 	%fd465, %fd82;
	neg.f64 	%fd466, %fd83;
	ld.f64 	%fd419, [%rd4+56];
	fma.rn.f64 	%fd97, %fd419, %fd419, %fd84;
	@%p63 bra 	$L__BB2_88;
	sqrt.rn.f64 	%fd420, %fd97;
	mov.f64 	%fd421, 0d3FF0000000000000;
	sub.f64 	%fd422, %fd421, %fd93;
	sqrt.rn.f64 	%fd423, %fd422;
	rcp.rn.f64 	%fd424, %fd423;
	mul.f64 	%fd425, %fd7, %fd82;
	fma.rn.f64 	%fd426, %fd6, %fd81, %fd425;
	fma.rn.f64 	%fd427, %fd8, %fd83, %fd426;
	add.f64 	%fd428, %fd424, 0dBFF0000000000000;
	mul.f64 	%fd429, %fd428, %fd427;
	div.rn.f64 	%fd430, %fd429, %fd93;
	mul.f64 	%fd431, %fd424, %fd420;
	sub.f64 	%fd432, %fd430, %fd431;
	neg.f64 	%fd433, %fd6;
	mul.f64 	%fd434, %fd432, %fd433;
	mul.f64 	%fd435, %fd432, %fd86;
	neg.f64 	%fd436, %fd8;
	mul.f64 	%fd437, %fd432, %fd436;
	sub.f64 	%fd464, %fd434, %fd81;
	sub.f64 	%fd465, %fd435, %fd82;
	sub.f64 	%fd466, %fd437, %fd83;
$L__BB2_88:
	ld.param.u64 	%rd80, [_Z19collide_monte_carloP14ParticleSystemP24curandStatePhilox4_32_10i_param_0];
	st.f64 	[%rd4+32], %fd464;
	st.f64 	[%rd4+40], %fd465;
	st.f64 	[%rd4+48], %fd466;
	cvta.to.global.u64 	%rd78, %rd80;
	atom.global.add.u32 	%r686, [%rd78+32], 1;
$L__BB2_89:
	ret;

}
	// .globl	_Z8init_rngP24curandStatePhilox4_32_10m
.visible .entry _Z8init_rngP24curandStatePhilox4_32_10m(
	.param .u64 .ptr .align 1 _Z8init_rngP24curandStatePhilox4_32_10m_param_0,
	.param .u64 _Z8init_rngP24curandStatePhilox4_32_10m_param_1
)
{
	.reg .pred 	%p<2>;
	.reg .b32 	%r<108>;
	.reg .b64 	%rd<7>;

	ld.param.u64 	%rd1, [_Z8init_rngP24curandStatePhilox4_32_10m_param_0];
	ld.param.u64 	%rd2, [_Z8init_rngP24curandStatePhilox4_32_10m_param_1];
	mov.u32 	%r2, %ctaid.x;
	mov.u32 	%r3, %ntid.x;
	mov.u32 	%r4, %tid.x;
	mad.lo.s32 	%r1, %r2, %r3, %r4;
	setp.gt.s32 	%p1, %r1, 1999;
	@%p1 bra 	$L__BB3_2;
	cvta.to.global.u64 	%rd3, %rd1;
	mul.wide.s32 	%rd4, %r1, 64;
	add.s64 	%rd5, %rd3, %rd4;
	cvt.u32.u64 	%r5, %rd2;
	{ .reg .b32 tmp; mov.b64 {tmp, %r6}, %rd2; }
	mov.b64 	{%r7, %r8}, %rd2;
	mov.b32 	%r9, 0;
	st.global.v4.u32 	[%rd5+32], {%r7, %r8, %r9, %r9};
	st.global.v2.u32 	[%rd5+48], {%r9, %r9};
	mov.b64 	%rd6, 0;
	st.global.u64 	[%rd5+56], %rd6;
	shr.s32 	%r10, %r1, 31;
	mov.b32 	%r11, -766435501;
	mul.hi.u32 	%r12, %r11, %r9;
	mov.b32 	%r13, -845247145;
	mul.hi.u32 	%r14, %r13, %r1;
	mul.lo.s32 	%r15, %r1, -845247145;
	xor.b32  	%r16, %r14, %r5;
	xor.b32  	%r17, %r12, %r10;
	xor.b32  	%r18, %r17, %r6;
	add.s32 	%r19, %r5, -1640531527;
	add.s32 	%r20, %r6, -1150833019;
	mul.hi.u32 	%r21, %r11, %r16;
	mul.lo.s32 	%r22, %r16, -766435501;
	mul.hi.u32 	%r23, %r13, %r18;
	mul.lo.s32 	%r24, %r18, -845247145;
	xor.b32  	%r25, %r15, %r23;
	xor.b32  	%r26, %r25, %r19;
	xor.b32  	%r27, %r20, %r21;
	add.s32 	%r28, %r5, 1013904242;
	add.s32 	%r29, %r6, 1993301258;
	mul.hi.u32 	%r30, %r11, %r26;
	mul.lo.s32 	%r31, %r26, -766435501;
	mul.hi.u32 	%r32, %r13, %r27;
	mul.lo.s32 	%r33, %r27, -845247145;
	xor.b32  	%r34, %r24, %r28;
	xor.b32  	%r35, %r34, %r32;
	xor.b32  	%r36, %r22, %r29;
	xor.b32  	%r37, %r36, %r30;
	add.s32 	%r38, %r5, -626627285;
	add.s32 	%r39, %r6, 842468239;
	mul.hi.u32 	%r40, %r11, %r35;
	mul.lo.s32 	%r41, %r35, -766435501;
	mul.hi.u32 	%r42, %r13, %r37;
	mul.lo.s32 	%r43, %r37, -845247145;
	xor.b32  	%r44, %r33, %r38;
	xor.b32  	%r45, %r44, %r42;
	xor.b32  	%r46, %r31, %r39;
	xor.b32  	%r47, %r46, %r40;
	add.s32 	%r48, %r5, 2027808484;
	add.s32 	%r49, %r6, -308364780;
	mul.hi.u32 	%r50, %r11, %r45;
	mul.lo.s32 	%r51, %r45, -766435501;
	mul.hi.u32 	%r52, %r13, %r47;
	mul.lo.s32 	%r53, %r47, -845247145;
	xor.b32  	%r54, %r43, %r48;
	xor.b32  	%r55, %r54, %r52;
	xor.b32  	%r56, %r41, %r49;
	xor.b32  	%r57, %r56, %r50;
	add.s32 	%r58, %r5, 387276957;
	add.s32 	%r59, %r6, -1459197799;
	mul.hi.u32 	%r60, %r11, %r55;
	mul.lo.s32 	%r61, %r55, -766435501;
	mul.hi.u32 	%r62, %r13, %r57;
	mul.lo.s32 	%r63, %r57, -845247145;
	xor.b32  	%r64, %r53, %r58;
	xor.b32  	%r65, %r64, %r62;
	xor.b32  	%r66, %r51, %r59;
	xor.b32  	%r67, %r66, %r60;
	add.s32 	%r68, %r5, -1253254570;
	add.s32 	%r69, %r6, 1684936478;
	mul.hi.u32 	%r70, %r11, %r65;
	mul.lo.s32 	%r71, %r65, -766435501;
	mul.hi.u32 	%r72, %r13, %r67;
	mul.lo.s32 	%r73, %r67, -845247145;
	xor.b32  	%r74, %r63, %r68;
	xor.b32  	%r75, %r74, %r72;
	xor.b32  	%r76, %r61, %r69;
	xor.b32  	%r77, %r76, %r70;
	add.s32 	%r78, %r5, 1401181199;
	add.s32 	%r79, %r6, 534103459;
	mul.hi.u32 	%r80, %r11, %r75;
	mul.lo.s32 	%r81, %r75, -766435501;
	mul.hi.u32 	%r82, %r13, %r77;
	mul.lo.s32 	%r83, %r77, -845247145;
	xor.b32  	%r84, %r73, %r78;
	xor.b32  	%r85, %r84, %r82;
	xor.b32  	%r86, %r71, %r79;
	xor.b32  	%r87, %r86, %r80;
	add.s32 	%r88, %r5, -239350328;
	add.s32 	%r89, %r6, -616729560;
	mul.hi.u32 	%r90, %r11, %r85;
	mul.lo.s32 	%r91, %r85, -766435501;
	mul.hi.u32 	%r92, %r13, %r87;
	mul.lo.s32 	%r93, %r87, -845247145;
	xor.b32  	%r94, %r83, %r88;
	xor.b32  	%r95, %r94, %r92;
	xor.b32  	%r96, %r81, %r89;
	xor.b32  	%r97, %r96, %r90;
	add.s32 	%r98, %r5, -1879881855;
	add.s32 	%r99, %r6, -1767562579;
	mul.hi.u32 	%r100, %r11, %r95;
	mul.lo.s32 	%r101, %r95, -766435501;
	mul.hi.u32 	%r102, %r13, %r97;
	mul.lo.s32 	%r103, %r97, -845247145;
	xor.b32  	%r104, %r93, %r98;
	xor.b32  	%r105, %r104, %r102;
	xor.b32  	%r106, %r91, %r99;
	xor.b32  	%r107, %r106, %r100;
	st.global.v4.u32 	[%rd5], {%r9, %r9, %r1, %r10};
	st.global.v4.u32 	[%rd5+16], {%r105, %r103, %r107, %r101};
$L__BB3_2:
	ret;

}


// ===== COMPILED SASS (sm_100) =====

	.target	sm_100

	.elftype	@"ET_EXEC"


//--------------------- .note.nv.tkinfo           --------------------------
	.section	.note.nv.tkinfo,"",@"SHT_NOTE"
	.sectionflags	@"SHF_NOTE_NV_TKINFO"
	.tkinfo
        /*0018*/ 	.word	0x00000002
        /*0030*/ 	.string	""
        /*0030*/ 	.string	"ptxas"
        /*0030*/ 	.string	"Cuda compilation tools, release 13.0, V13.0.88"
        /*0030*/ 	.string	"Build cuda_13.0.r13.0/compiler.36424714_0"
        /*0030*/ 	.string	"-arch sm_100 -m 64 "



//--------------------- .note.nv.cuinfo           --------------------------
	.section	.note.nv.cuinfo,"",@"SHT_NOTE"
	.sectionflags	@"SHF_NOTE_NV_CUINFO"
        /*0018*/ 	.short	0x0002
        /*001a*/ 	.short	0x0064
        /*001c*/ 	.short	0x0082
	.zero		2


//--------------------- .nv.info                  --------------------------
	.section	.nv.info,"",@"SHT_CUDA_INFO"
	.align	4


	//----- nvinfo : EIATTR_REGCOUNT
	.align		4
        /*0000*/ 	.byte	0x04, 0x2f
        /*0002*/ 	.short	(.L_10 - .L_9)
	.align		4
.L_9:
        /*0004*/ 	.word	index@(_Z24bin_particles_into_cellsP14ParticleSystem)
        /*0008*/ 	.word	0x0000001b


	//----- nvinfo : EIATTR_FRAME_SIZE
	.align		4
.L_10:
        /*000c*/ 	.byte	0x04, 0x11
        /*000e*/ 	.short	(.L_12 - .L_11)
	.align		4
.L_11:
        /*0010*/ 	.word	index@($__internal_6_$__cuda_sm20_div_rn_f64_full)
        /*0014*/ 	.word	0x00000000


	//----- nvinfo : EIATTR_FRAME_SIZE
	.align		4
.L_12:
        /*0018*/ 	.byte	0x04, 0x11
        /*001a*/ 	.short	(.L_14 - .L_13)
	.align		4
.L_13:
        /*001c*/ 	.word	index@(_Z24bin_particles_into_cellsP14ParticleSystem)
        /*0020*/ 	.word	0x00000000


	//----- nvinfo : EIATTR_REGCOUNT
	.align		4
.L_14:
        /*0024*/ 	.byte	0x04, 0x2f
        /*0026*/ 	.short	(.L_16 - .L_15)
	.align		4
.L_15:
        /*0028*/ 	.word	index@(_Z11free_streamP14ParticleSystem)
        /*002c*/ 	.word	0x0000001c


	//----- nvinfo : EIATTR_FRAME_SIZE
	.align		4
.L_16:
        /*0030*/ 	.byte	0x04, 0x11
        /*0032*/ 	.short	(.L_18 - .L_17)
	.align		4
.L_17:
        /*0034*/ 	.word	index@($__internal_5_$__cuda_sm20_dsqrt_rn_f64_mediumpath_v1)
        /*0038*/ 	.word	0x00000000


	//----- nvinfo : EIATTR_FRAME_SIZE
	.align		4
.L_18:
        /*003c*/ 	.byte	0x04, 0x11
        /*003e*/ 	.short	(.L_20 - .L_19)
	.align		4
.L_19:
        /*0040*/ 	.word	index@($__internal_4_$__cuda_sm20_div_rn_f64_full)
        /*0044*/ 	.word	0x00000000


	//----- nvinfo : EIATTR_FRAME_SIZE
	.align		4
.L_20:
        /*0048*/ 	.byte	0x04, 0x11
        /*004a*/ 	.short	(.L_22 - .L_21)
	.align		4
.L_21:
        /*004c*/ 	.word	index@($__internal_3_$__cuda_sm20_dblrcp_rn_slowpath_v3)
        /*0050*/ 	.word	0x00000000


	//----- nvinfo : EIATTR_FRAME_SIZE
	.align		4
.L_22:
        /*0054*/ 	.byte	0x04, 0x11
        /*0056*/ 	.short	(.L_24 - .L_23)
	.align		4
.L_23:
        /*0058*/ 	.word	index@(_Z11free_streamP14ParticleSystem)
        /*005c*/ 	.word	0x00000000


	//----- nvinfo : EIATTR_REGCOUNT
	.align		4
.L_24:
        /*0060*/ 	.byte	0x04, 0x2f
        /*0062*/ 	.short	(.L_26 - .L_25)
	.align		4
.L_25:
        /*0064*/ 	.word	index@(_Z19collide_monte_carloP14ParticleSystemP24curandStatePhilox4_32_10i)
        /*0068*/ 	.word	0x00000030


	//----- nvinfo : EIATTR_FRAME_SIZE
	.align		4
.L_26:
        /*006c*/ 	.byte	0x04, 0x11
        /*006e*/ 	.short	(.L_28 - .L_27)
	.align		4
.L_27:
        /*0070*/ 	.word	index@($__internal_2_$__cuda_sm20_dsqrt_rn_f64_mediumpath_v1)
        /*0074*/ 	.word	0x00000000


	//----- nvinfo : EIATTR_FRAME_SIZE
	.align		4
.L_28:
        /*0078*/ 	.byte	0x04, 0x11
        /*007a*/ 	.short	(.L_30 - .L_29)
	.align		4
.L_29:
        /*007c*/ 	.word	index@($__internal_1_$__cuda_sm20_div_rn_f64_full)
        /*0080*/ 	.word	0x00000000


	//----- nvinfo : EIATTR_FRAME_SIZE
	.align		4
.L_30:
        /*0084*/ 	.byte	0x04, 0x11
        /*0086*/ 	.short	(.L_32 - .L_31)
	.align		4
.L_31:
        /*0088*/ 	.word	index@($__internal_0_$__cuda_sm20_dblrcp_rn_slowpath_v3)
        /*008c*/ 	.word	0x00000000


	//----- nvinfo : EIATTR_FRAME_SIZE
	.align		4
.L_32:
        /*0090*/ 	.byte	0x04, 0x11
        /*0092*/ 	.short	(.L_34 - .L_33)
	.align		4
.L_33:
        /*0094*/ 	.word	index@(_Z19collide_monte_carloP14ParticleSystemP24curandStatePhilox4_32_10i)
        /*0098*/ 	.word	0x00000000


	//----- nvinfo : EIATTR_REGCOUNT
	.align		4
.L_34:
        /*009c*/ 	.byte	0x04, 0x2f
        /*009e*/ 	.short	(.L_36 - .L_35)
	.align		4
.L_35:
        /*00a0*/ 	.word	index@(_Z8init_rngP24curandStatePhilox4_32_10m)
        /*00a4*/ 	.word	0x00000018


	//----- nvinfo : EIATTR_FRAME_SIZE
	.align		4
.L_36:
        /*00a8*/ 	.byte	0x04, 0x11
        /*00aa*/ 	.short	(.L_38 - .L_37)
	.align		4
.L_37:
        /*00ac*/ 	.word	index@(_Z8init_rngP24curandStatePhilox4_32_10m)
        /*00b0*/ 	.word	0x00000000


	//----- nvinfo : EIATTR_MIN_STACK_SIZE
	.align		4
.L_38:
        /*00b4*/ 	.byte	0x04, 0x12
        /*00b6*/ 	.short	(.L_40 - .L_39)
	.align		4
.L_39:
        /*00b8*/ 	.word	index@(_Z8init_rngP24curandStatePhilox4_32_10m)
        /*00bc*/ 	.word	0x00000000


	//----- nvinfo : EIATTR_MIN_STACK_SIZE
	.align		4
.L_40:
        /*00c0*/ 	.byte	0x04, 0x12
        /*00c2*/ 	.short	(.L_42 - .L_41)
	.align		4
.L_41:
        /*00c4*/ 	.word	index@(_Z19collide_monte_carloP14ParticleSystemP24curandStatePhilox4_32_10i)
        /*00c8*/ 	.word	0x00000000


	//----- nvinfo : EIATTR_MIN_STACK_SIZE
	.align		4
.L_42:
        /*00cc*/ 	.byte	0x04, 0x12
        /*00ce*/ 	.short	(.L_44 - .L_43)
	.align		4
.L_43:
        /*00d0*/ 	.word	index@(_Z11free_streamP14ParticleSystem)
        /*00d4*/ 	.word	0x00000000


	//----- nvinfo : EIATTR_MIN_STACK_SIZE
	.align		4
.L_44:
        /*00d8*/ 	.byte	0x04, 0x12
        /*00da*/ 	.short	(.L_46 - .L_45)
	.align		4
.L_45:
        /*00dc*/ 	.word	index@(_Z24bin_particles_into_cellsP14ParticleSystem)
        /*00e0*/ 	.word	0x00000000
.L_46:


//--------------------- .nv.compat                --------------------------
	.section	.nv.compat,"",@"SHT_CUDA_COMPAT_INFO"
	.align	4
        /*0000*/ 	.byte	0x02, 0x09, 0x00, 0x00, 0x02, 0x02, 0x01, 0x00, 0x02, 0x05, 0x05, 0x00, 0x03, 0x07, 0x01, 0x01
        /*0010*/ 	.byte	0x02, 0x03, 0x00, 0x00, 0x02, 0x06, 0x01, 0x00, 0x04, 0x0b, 0x08, 0x00, 0x01, 0x00, 0x00, 0x00
        /*0020*/ 	.byte	0x00, 0x00, 0x00, 0x00


//--------------------- .nv.info._Z8init_rngP24curandStatePhilox4_32_10m --------------------------
	.section	.nv.info._Z8init_rngP24curandStatePhilox4_32_10m,"",@"SHT_CUDA_INFO"
	.sectionflags	@""
	.align	4


	//----- nvinfo : EIATTR_CUDA_API_VERSION
	.align		4
        /*0000*/ 	.byte	0x04, 0x37
        /*0002*/ 	.short	(.L_48 - .L_47)
.L_47:
        /*0004*/ 	.word	0x00000082


	//----- nvinfo : EIATTR_KPARAM_INFO
	.align		4
.L_48:
        /*0008*/ 	.byte	0x04, 0x17
        /*000a*/ 	.short	(.L_50 - .L_49)
.L_49:
        /*000c*/ 	.word	0x00000000
        /*0010*/ 	.short	0x0001
        /*0012*/ 	.short	0x0008
        /*0014*/ 	.byte	0x00, 0xf0, 0x21, 0x00


	//----- nvinfo : EIATTR_KPARAM_INFO
	.align		4
.L_50:
        /*0018*/ 	.byte	0x04, 0x17
        /*001a*/ 	.short	(.L_52 - .L_51)
.L_51:
        /*001c*/ 	.word	0x00000000
        /*0020*/ 	.short	0x0000
        /*0022*/ 	.short	0x0000
        /*0024*/ 	.byte	0x00, 0xf5, 0x21, 0x00


	//----- nvinfo : EIATTR_SPARSE_MMA_MASK
	.align		4
.L_52:
        /*0028*/ 	.byte	0x03, 0x50
        /*002a*/ 	.short	0x0000


	//----- nvinfo : EIATTR_MAXREG_COUNT
	.align		4
        /*002c*/ 	.byte	0x03, 0x1b
        /*002e*/ 	.short	0x00ff


	//----- nvinfo : EIATTR_MERCURY_ISA_VERSION
	.align		4
        /*0030*/ 	.byte	0x03, 0x5f
        /*0032*/ 	.short	0x0101


	//----- nvinfo : EIATTR_VRC_CTA_INIT_COUNT
	.align		4
        /*0034*/ 	.byte	0x02, 0x4a
	.zero		1
	.zero		1


	//----- nvinfo : EIATTR_EXIT_INSTR_OFFSETS
	.align		4
        /*0038*/ 	.byte	0x04, 0x1c
        /*003a*/ 	.short	(.L_54 - .L_53)


	//   ....[0]....
.L_53:
        /*003c*/ 	.word	0x00000060


	//   ....[1]....
        /*0040*/ 	.word	0x00000500


	//----- nvinfo : EIATTR_CBANK_PARAM_SIZE
	.align		4
.L_54:
        /*0044*/ 	.byte	0x03, 0x19
        /*0046*/ 	.short	0x0010


	//----- nvinfo : EIATTR_PARAM_CBANK
	.align		4
        /*0048*/ 	.byte	0x04, 0x0a
        /*004a*/ 	.short	(.L_56 - .L_55)
	.align		4
.L_55:
        /*004c*/ 	.word	index@(.nv.constant0._Z8init_rngP24curandStatePhilox4_32_10m)
        /*0050*/ 	.short	0x0380
        /*0052*/ 	.short	0x0010


	//----- nvinfo : EIATTR_SW_WAR
	.align		4
.L_56:
        /*0054*/ 	.byte	0x04, 0x36
        /*0056*/ 	.short	(.L_58 - .L_57)
.L_57:
        /*0058*/ 	.word	0x00000008
.L_58:


//--------------------- .nv.info._Z19collide_monte_carloP14ParticleSystemP24curandStatePhilox4_32_10i --------------------------
	.section	.nv.info._Z19collide_monte_carloP14ParticleSystemP24curandStatePhilox4_32_10i,"",@"SHT_CUDA_INFO"
	.sectionflags	@""
	.align	4


	//----- nvinfo : EIATTR_CUDA_API_VERSION
	.align		4
        /*0000*/ 	.byte	0x04, 0x37
        /*0002*/ 	.short	(.L_60 - .L_59)
.L_59:
        /*0004*/ 	.word	0x00000082


	//----- nvinfo : EIATTR_KPARAM_INFO
	.align		4
.L_60:
        /*0008*/ 	.byte	0x04, 0x17
        /*000a*/ 	.short	(.L_62 - .L_61)
.L_61:
        /*000c*/ 	.word	0x00000000
        /*0010*/ 	.short	0x0002
        /*0012*/ 	.short	0x0010
        /*0014*/ 	.byte	0x00, 0xf0, 0x11, 0x00


	//----- nvinfo : EIATTR_KPARAM_INFO
	.align		4
.L_62:
        /*0018*/ 	.byte	0x04, 0x17
        /*001a*/ 	.short	(.L_64 - .L_63)
.L_63:
        /*001c*/ 	.word	0x00000000
        /*0020*/ 	.short	0x0001
        /*0022*/ 	.short	0x0008
        /*0024*/ 	.byte	0x00, 0xf5, 0x21, 0x00


	//----- nvinfo : EIATTR_KPARAM_INFO
	.align		4
.L_64:
        /*0028*/ 	.byte	0x04, 0x17
        /*002a*/ 	.short	(.L_66 - .L_65)
.L_65:
        /*002c*/ 	.word	0x00000000
        /*0030*/ 	.short	0x0000
        /*0032*/ 	.short	0x0000
        /*0034*/ 	.byte	0x00, 0xf5, 0x21, 0x00


	//----- nvinfo : EIATTR_SPARSE_MMA_MASK
	.align		4
.L_66:
        /*0038*/ 	.byte	0x03, 0x50
        /*003a*/ 	.short	0x0000


	//----- nvinfo : EIATTR_MAXREG_COUNT
	.align		4
        /*003c*/ 	.byte	0x03, 0x1b
        /*003e*/ 	.short	0x00ff


	//----- nvinfo : EIATTR_MERCURY_ISA_VERSION
	.align		4
        /*0040*/ 	.byte	0x03, 0x5f
        /*0042*/ 	.short	0x0101


	//----- nvinfo : EIATTR_INT_WARP_WIDE_INSTR_OFFSETS
	.align		4
        /*0044*/ 	.byte	0x04, 0x31
        /*0046*/ 	.short	(.L_68 - .L_67)


	//   ....[0]....
.L_67:
        /*0048*/ 	.word	0x00007770


	//----- nvinfo : EIATTR_VRC_CTA_INIT_COUNT
	.align		4
.L_68:
        /*004c*/ 	.byte	0x02, 0x4a
	.zero		1
	.zero		1


	//----- nvinfo : EIATTR_EXIT_INSTR_OFFSETS
	.align		4
        /*0050*/ 	.byte	0x04, 0x1c
        /*0052*/ 	.short	(.L_70 - .L_69)


	//   ....[0]....
.L_69:
        /*0054*/ 	.word	0x00000060


	//   ....[1]....
        /*0058*/ 	.word	0x00000100


	//   ....[2]....
        /*005c*/ 	.word	0x00000370


	//   ....[3]....
        /*0060*/ 	.word	0x000017c0


	//   ....[4]....
        /*0064*/ 	.word	0x00007810


	//----- nvinfo : EIATTR_INDIRECT_BRANCH_TARGETS
	.align		4
.L_70:
        /*0068*/ 	.byte	0x04, 0x34
        /*006a*/ 	.short	(.L_72 - .L_71)


	//   ....[0]....
.L_71:
        /*006c*/ 	.word	.L_x_135@srel
        /*0070*/ 	.short	0x0
        /*0072*/ 	.short	0x0
        /*0074*/ 	.word	0x3
        /*0078*/ 	.word	.L_x_136@srel
        /*007c*/ 	.word	.L_x_137@srel
        /*0080*/ 	.word	.L_x_138@srel


	//----- nvinfo : EIATTR_CRS_STACK_SIZE
	.align		4
.L_72:
        /*0084*/ 	.byte	0x04, 0x1e
        /*0086*/ 	.short	(.L_74 - .L_73)
.L_73:
        /*0088*/ 	.word	0x00000000


	//----- nvinfo : EIATTR_CBANK_PARAM_SIZE
	.align		4
.L_74:
        /*008c*/ 	.byte	0x03, 0x19
        /*008e*/ 	.short	0x0014


	//----- nvinfo : EIATTR_PARAM_CBANK
	.align		4
        /*0090*/ 	.byte	0x04, 0x0a
        /*0092*/ 	.short	(.L_76 - .L_75)
	.align		4
.L_75:
        /*0094*/ 	.word	index@(.nv.constant0._Z19collide_monte_carloP14ParticleSystemP24curandStatePhilox4_32_10i)
        /*0098*/ 	.short	0x0380
        /*009a*/ 	.short	0x0014


	//----- nvinfo : EIATTR_SW_WAR
	.align		4
.L_76:
        /*009c*/ 	.byte	0x04, 0x36
        /*009e*/ 	.short	(.L_78 - .L_77)
.L_77:
        /*00a0*/ 	.word	0x00000008
.L_78:


//--------------------- .nv.info._Z11free_streamP14ParticleSystem --------------------------
	.section	.nv.info._Z11free_streamP14ParticleSystem,"",@"SHT_CUDA_INFO"
	.sectionflags	@""
	.align	4


	//----- nvinfo : EIATTR_CUDA_API_VERSION
	.align		4
        /*0000*/ 	.byte	0x04, 0x37
        /*0002*/ 	.short	(.L_80 - .L_79)
.L_79:
        /*0004*/ 	.word	0x00000082


	//----- nvinfo : EIATTR_KPARAM_INFO
	.align		4
.L_80:
        /*0008*/ 	.byte	0x04, 0x17
        /*000a*/ 	.short	(.L_82 - .L_81)
.L_81:
        /*000c*/ 	.word	0x00000000
        /*0010*/ 	.short	0x0000
        /*0012*/ 	.short	0x0000
        /*0014*/ 	.byte	0x00, 0xf5, 0x21, 0x00


	//----- nvinfo : EIATTR_SPARSE_MMA_MASK
	.align		4
.L_82:
        /*0018*/ 	.byte	0x03, 0x50
        /*001a*/ 	.short	0x0000


	//----- nvinfo : EIATTR_MAXREG_COUNT
	.align		4
        /*001c*/ 	.byte	0x03, 0x1b
        /*001e*/ 	.short	0x00ff


	//----- nvinfo : EIATTR_MERCURY_ISA_VERSION
	.align		4
        /*0020*/ 	.byte	0x03, 0x5f
        /*0022*/ 	.short	0x0101


	//----- nvinfo : EIATTR_VRC_CTA_INIT_COUNT
	.align		4
        /*0024*/ 	.byte	0x02, 0x4a
	.zero		1
	.zero		1


	//----- nvinfo : EIATTR_EXIT_INSTR_OFFSETS
	.align		4
        /*0028*/ 	.byte	0x04, 0x1c
        /*002a*/ 	.short	(.L_84 - .L_83)


	//   ....[0]....
.L_83:
        /*002c*/ 	.word	0x00000060


	//   ....[1]....
        /*0030*/ 	.word	0x00000690


	//----- nvinfo : EIATTR_CRS_STACK_SIZE
	.align		4
.L_84:
        /*0034*/ 	.byte	0x04, 0x1e
        /*0036*/ 	.short	(.L_86 - .L_85)
.L_85:
        /*0038*/ 	.word	0x00000000


	//----- nvinfo : EIATTR_CBANK_PARAM_SIZE
	.align		4
.L_86:
        /*003c*/ 	.byte	0x03, 0x19
        /*003e*/ 	.short	0x0008


	//----- nvinfo : EIATTR_PARAM_CBANK
	.align		4
        /*0040*/ 	.byte	0x04, 0x0a
        /*0042*/ 	.short	(.L_88 - .L_87)
	.align		4
.L_87:
        /*0044*/ 	.word	index@(.nv.constant0._Z11free_streamP14ParticleSystem)
        /*0048*/ 	.short	0x0380
        /*004a*/ 	.short	0x0008


	//----- nvinfo : EIATTR_SW_WAR
	.align		4
.L_88:
        /*004c*/ 	.byte	0x04, 0x36
        /*004e*/ 	.short	(.L_90 - .L_89)
.L_89:
        /*0050*/ 	.word	0x00000008
.L_90:


//--------------------- .nv.info._Z24bin_particles_into_cellsP14ParticleSystem --------------------------
	.section	.nv.info._Z24bin_particles_into_cellsP14ParticleSystem,"",@"SHT_CUDA_INFO"
	.sectionflags	@""
	.align	4


	//----- nvinfo : EIATTR_CUDA_API_VERSION
	.align		4
        /*0000*/ 	.byte	0x04, 0x37
        /*0002*/ 	.short	(.L_92 - .L_91)
.L_91:
        /*0004*/ 	.word	0x00000082


	//----- nvinfo : EIATTR_KPARAM_INFO
	.align		4
.L_92:
        /*0008*/ 	.byte	0x04, 0x17
        /*000a*/ 	.short	(.L_94 - .L_93)
.L_93:
        /*000c*/ 	.word	0x00000000
        /*0010*/ 	.short	0x0000
        /*0012*/ 	.short	0x0000
        /*0014*/ 	.byte	0x00, 0xf5, 0x21, 0x00


	//----- nvinfo : EIATTR_SPARSE_MMA_MASK
	.align		4
.L_94:
        /*0018*/ 	.byte	0x03, 0x50
        /*001a*/ 	.short	0x0000


	//----- nvinfo : EIATTR_MAXREG_COUNT
	.align		4
        /*001c*/ 	.byte	0x03, 0x1b
        /*001e*/ 	.short	0x00ff


	//----- nvinfo : EIATTR_MERCURY_ISA_VERSION
	.align		4
        /*0020*/ 	.byte	0x03, 0x5f
        /*0022*/ 	.short	0x0101


	//----- nvinfo : EIATTR_VRC_CTA_INIT_COUNT
	.align		4
        /*0024*/ 	.byte	0x02, 0x4a
	.zero		1
	.zero		1


	//----- nvinfo : EIATTR_EXIT_INSTR_OFFSETS
	.align		4
        /*0028*/ 	.byte	0x04, 0x1c
        /*002a*/ 	.short	(.L_96 - .L_95)


	//   ....[0]....
.L_95:
        /*002c*/ 	.word	0x00000060


	//   ....[1]....
        /*0030*/ 	.word	0x000003a0


	//----- nvinfo : EIATTR_CRS_STACK_SIZE
	.align		4
.L_96:
        /*0034*/ 	.byte	0x04, 0x1e
        /*0036*/ 	.short	(.L_98 - .L_97)
.L_97:
        /*0038*/ 	.word	0x00000000


	//----- nvinfo : EIATTR_CBANK_PARAM_SIZE
	.align		4
.L_98:
        /*003c*/ 	.byte	0x03, 0x19
        /*003e*/ 	.short	0x0008


	//----- nvinfo : EIATTR_PARAM_CBANK
	.align		4
        /*0040*/ 	.byte	0x04, 0x0a
        /*0042*/ 	.short	(.L_100 - .L_99)
	.align		4
.L_99:
        /*0044*/ 	.word	index@(.nv.constant0._Z24bin_particles_into_cellsP14ParticleSystem)
        /*0048*/ 	.short	0x0380
        /*004a*/ 	.short	0x0008


	//----- nvinfo : EIATTR_SW_WAR
	.align		4
.L_100:
        /*004c*/ 	.byte	0x04, 0x36
        /*004e*/ 	.short	(.L_102 - .L_101)
.L_101:
        /*0050*/ 	.word	0x00000008
.L_102:


//--------------------- .nv.callgraph             --------------------------
	.section	.nv.callgraph,"",@"SHT_CUDA_CALLGRAPH"
	.align	4
	.sectionentsize	8
	.align		4
        /*0000*/ 	.word	0x00000000
	.align		4
        /*0004*/ 	.word	0xffffffff
	.align		4
        /*0008*/ 	.word	0x00000000
	.align		4
        /*000c*/ 	.word	0xfffffffe
	.align		4
        /*0010*/ 	.word	0x00000000
	.align		4
        /*0014*/ 	.word	0xfffffffd
	.align		4
        /*0018*/ 	.word	0x00000000
	.align		4
        /*001c*/ 	.word	0xfffffffc


//--------------------- .nv.constant4             --------------------------
	.section	.nv.constant4,"a",@progbits
	.align	8
	.align		8
.nv.constant4:
        /*0000*/ 	.dword	precalc_xorwow_matrix
	.align		8
        /*0008*/ 	.dword	precalc_xorwow_offset_matrix
	.align		8
        /*0010*/ 	.dword	mrg32k3aM1
	.align		8
        /*0018*/ 	.dword	mrg32k3aM2
	.align		8
        /*0020*/ 	.dword	mrg32k3aM1SubSeq
	.align		8
        /*0028*/ 	.dword	mrg32k3aM2SubSeq
	.align		8
        /*0030*/ 	.dword	mrg32k3aM1Seq
	.align		8
        /*0038*/ 	.dword	mrg32k3aM2Seq


//--------------------- .nv.constant3             --------------------------
	.section	.nv.constant3,"a",@progbits
	.align	8
.nv.constant3:
	.type		__cr_lgamma_table,@object
	.size		__cr_lgamma_table,(.L_8 - __cr_lgamma_table)
__cr_lgamma_table:
        /*0000*/ 	.byte	0x00, 0x00, 0x00, 0x00, 0x00, 0x00, 0x00, 0x00, 0x00, 0x00, 0x00, 0x00, 0x00, 0x00, 0x00, 0x00
        /*0010*/ 	.byte	0xef, 0x39, 0xfa, 0xfe, 0x42, 0x2e, 0xe6, 0x3f, 0x02, 0x20, 0x2a, 0xfa, 0x0b, 0xab, 0xfc, 0x3f
        /*0020*/ 	.byte	0xf9, 0x2c, 0x92, 0x7c, 0xa7, 0x6c, 0x09, 0x40, 0xc9, 0x79, 0x44, 0x3c, 0x64, 0x26, 0x13, 0x40
        /*0030*/ 	.byte	0xca, 0x01, 0xcf, 0x3a, 0x27, 0x51, 0x1a, 0x40, 0x30, 0xcc, 0x2d, 0xf3, 0xe1, 0x0c, 0x21, 0x40
        /*0040*/ 	.byte	0x0d, 0xb7, 0xfc, 0x82, 0x8e, 0x35, 0x25, 0x40
.L_8:


//--------------------- .nv.constant2._Z19collide_monte_carloP14ParticleSystemP24curandStatePhilox4_32_10i --------------------------
	.section	.nv.constant2._Z19collide_monte_carloP14ParticleSystemP24curandStatePhilox4_32_10i,"a",@progbits
	.sectionflags	@""
	.align	4
.nv.constant2._Z19collide_monte_carloP14ParticleSystemP24curandStatePhilox4_32_10i:
        /*0000*/ 	.byte	0x40, 0x11, 0x00, 0x00, 0x60, 0x11, 0x00, 0x00, 0x20, 0x11, 0x00, 0x00


//--------------------- .text._Z8init_rngP24curandStatePhilox4_32_10m --------------------------
	.section	.text._Z8init_rngP24curandStatePhilox4_32_10m,"ax",@progbits
	.align	128
        .global         _Z8init_rngP24curandStatePhilox4_32_10m
        .type           _Z8init_rngP24curandStatePhilox4_32_10m,@function
        .size           _Z8init_rngP24curandStatePhilox4_32_10m,(.L_x_146 - _Z8init_rngP24curandStatePhilox4_32_10m)
        .other          _Z8init_rngP24curandStatePhilox4_32_10m,@"STO_CUDA_ENTRY STV_DEFAULT"
_Z8init_rngP24curandStatePhilox4_32_10m:
.text._Z8init_rngP24curandStatePhilox4_32_10m:
[----:B------:R-:W-:Y:S01]  /*0000*/  LDC R1, c[0x0][0x37c] ;  /* 0x0000df00ff017b82 */ /* 0x000fe20000000800 */
[----:B------:R-:W0:Y:S07]  /*0010*/  S2R R3, SR_TID.X ;  /* 0x0000000000037919 */ /* 0x000e2e0000002100 */
[----:B------:R-:W0:Y:S08]  /*0020*/  S2UR UR4, SR_CTAID.X ;  /* 0x00000000000479c3 */ /* 0x000e300000002500 */
[----:B------:R-:W0:Y:S02]  /*0030*/  LDC R6, c[0x0][0x360] ;  /* 0x0000d800ff067b82 */ /* 0x000e240000000800 */
[----:B0-----:R-:W-:-:S05]  /*0040*/  IMAD R6, R6, UR4, R3 ;  /* 0x0000000406067c24 */ /* 0x001fca000f8e0203 */
[----:B------:R-:W-:-:S13]  /*0050*/  ISETP.GT.AND P0, PT, R6, 0x7cf, PT ;  /* 0x000007cf0600780c */ /* 0x000fda0003f04270 */
[----:B------:R-:W-:Y:S05]  /*0060*/  @P0 EXIT ;  /* 0x000000000000094d */ /* 0x000fea0003800000 */
[----:B------:R-:W0:Y:S01]  /*0070*/  LDC.64 R2, c[0x0][0x388] ;  /* 0x0000e200ff027b82 */ /* 0x000e220000000a00 */
[----:B------:R-:W-:Y:S01]  /*0080*/  IMAD.WIDE.U32 R10, R6, -0x326172a9, RZ ;  /* 0xcd9e8d57060a7825 */ /* 0x000fe200078e00ff */
[----:B------:R-:W-:Y:S01]  /*0090*/  SHF.R.S32.HI R7, RZ, 0x1f, R6 ;  /* 0x0000001fff077819 */ /* 0x000fe20000011406 */
[----:B------:R-:W1:Y:S03]  /*00a0*/  LDCU.64 UR4, c[0x0][0x358] ;  /* 0x00006b00ff0477ac */ /* 0x000e660008000a00 */
[----:B0-----:R-:W-:Y:S01]  /*00b0*/  LOP3.LUT R4, R11, R2, RZ, 0x3c, !PT ;  /* 0x000000020b047212 */ /* 0x001fe200078e3cff */
[----:B------:R-:W-:Y:S01]  /*00c0*/  VIADD R9, R3, 0xbb67ae85 ;  /* 0xbb67ae8503097836 */ /* 0x000fe20000000000 */
[----:B------:R-:W-:Y:S02]  /*00d0*/  LOP3.LUT R12, R7, R3, RZ, 0x3c, !PT ;  /* 0x00000003070c7212 */ /* 0x000fe400078e3cff */
[----:B------:R-:W-:Y:S01]  /*00e0*/  IADD3 R11, PT, PT, R2, 0x3c6ef372, RZ ;  /* 0x3c6ef372020b7810 */ /* 0x000fe20007ffe0ff */
[----:B------:R-:W-:-:S04]  /*00f0*/  IMAD.WIDE.U32 R4, R4, -0x2daee0ad, RZ ;  /* 0xd2511f5304047825 */ /* 0x000fc800078e00ff */
[----:B------:R-:W-:Y:S01]  /*0100*/  IMAD.WIDE.U32 R12, R12, -0x326172a9, RZ ;  /* 0xcd9e8d570c0c7825 */ /* 0x000fe200078e00ff */
[----:B------:R-:W-:-:S03]  /*0110*/  LOP3.LUT R9, R9, R5, RZ, 0x3c, !PT ;  /* 0x0000000509097212 */ /* 0x000fc600078e3cff */
[----:B------:R-:W-:Y:S02]  /*0120*/  VIADD R5, R2, 0x9e3779b9 ;  /* 0x9e3779b902057836 */ /* 0x000fe40000000000 */
[----:B------:R-:W-:-:S03]  /*0130*/  IMAD.WIDE.U32 R8, R9, -0x326172a9, RZ ;  /* 0xcd9e8d5709087825 */ /* 0x000fc600078e00ff */
[----:B------:R-:W-:Y:S02]  /*0140*/  LOP3.LUT R5, R5, R10, R13, 0x96, !PT ;  /* 0x0000000a05057212 */ /* 0x000fe400078e960d */
[----:B------:R-:W-:Y:S01]  /*0150*/  LOP3.LUT R11, R9, R12, R11, 0x96, !PT ;  /* 0x0000000c090b7212 */ /* 0x000fe200078e960b */
[----:B------:R-:W-:Y:S02]  /*0160*/  VIADD R9, R3, 0x76cf5d0a ;  /* 0x76cf5d0a03097836 */ /* 0x000fe40000000000 */
[----:B------:R-:W-:Y:S01]  /*0170*/  IMAD.WIDE.U32 R12, R5, -0x2daee0ad, RZ ;  /* 0xd2511f53050c7825 */ /* 0x000fe200078e00ff */
[----:B------:R-:W-:-:S03]  /*0180*/  IADD3 R5, PT, PT, R3, 0x32370b8f, RZ ;  /* 0x32370b8f03057810 */ /* 0x000fc60007ffe0ff */
[----:B------:R-:W-:Y:S01]  /*0190*/  IMAD.WIDE.U32 R10, R11, -0x2daee0ad, RZ ;  /* 0xd2511f530b0a7825 */ /* 0x000fe200078e00ff */
[----:B------:R-:W-:-:S04]  /*01a0*/  LOP3.LUT R9, R13, R4, R9, 0x96, !PT ;  /* 0x000000040d097212 */ /* 0x000fc800078e9609 */
[----:B------:R-:W-:Y:S01]  /*01b0*/  LOP3.LUT R5, R11, R12, R5, 0x96, !PT ;  /* 0x0000000c0b057212 */ /* 0x000fe200078e9605 */
[C---:B------:R-:W-:Y:S02]  /*01c0*/  VIADD R11, R2.reuse, 0xdaa66d2b ;  /* 0xdaa66d2b020b7836 */ /* 0x040fe40000000000 */
[----:B------:R-:W-:Y:S01]  /*01d0*/  IMAD.WIDE.U32 R12, R9, -0x326172a9, RZ ;  /* 0xcd9e8d57090c7825 */ /* 0x000fe200078e00ff */
[----:B------:R-:W-:-:S03]  /*01e0*/  IADD3 R9, PT, PT, R2, 0x78dde6e4, RZ ;  /* 0x78dde6e402097810 */ /* 0x000fc60007ffe0ff */
[----:B------:R-:W-:Y:S01]  /*01f0*/  IMAD.WIDE.U32 R4, R5, -0x326172a9, RZ ;  /* 0xcd9e8d5705047825 */ /* 0x000fe200078e00ff */
[----:B------:R-:W-:-:S04]  /*0200*/  LOP3.LUT R11, R13, R8, R11, 0x96, !PT ;  /* 0x000000080d0b7212 */ /* 0x000fc800078e960b */
[----:B------:R-:W-:Y:S01]  /*0210*/  LOP3.LUT R9, R5, R12, R9, 0x96, !PT ;  /* 0x0000000c05097212 */ /* 0x000fe200078e9609 */
[----:B------:R-:W-:Y:S02]  /*0220*/  VIADD R5, R3, 0xed9eba14 ;  /* 0xed9eba1403057836 */ /* 0x000fe40000000000 */
[----:B------:R-:W-:Y:S01]  /*0230*/  IMAD.WIDE.U32 R12, R11, -0x2daee0ad, RZ ;  /* 0xd2511f530b0c7825 */ /* 0x000fe200078e00ff */
[----:B------:R-:W-:-:S03]  /*0240*/  IADD3 R11, PT, PT, R3, -0x56f99767, RZ ;  /* 0xa9066899030b7810 */ /* 0x000fc60007ffe0ff */
[----:B------:R-:W-:Y:S01]  /*0250*/  IMAD.WIDE.U32 R8, R9, -0x2daee0ad, RZ ;  /* 0xd2511f5309087825 */ /* 0x000fe200078e00ff */
[----:B------:R-:W-:-:S04]  /*0260*/  LOP3.LUT R5, R13, R10, R5, 0x96, !PT ;  /* 0x0000000a0d057212 */ /* 0x000fc800078e9605 */
[----:B------:R-:W-:Y:S01]  /*0270*/  LOP3.LUT R11, R9, R12, R11, 0x96, !PT ;  /* 0x0000000c090b7212 */ /* 0x000fe200078e960b */
[C---:B------:R-:W-:Y:S02]  /*0280*/  VIADD R9, R2.reuse, 0x1715609d ;  /* 0x1715609d02097836 */ /* 0x040fe40000000000 */
[----:B------:R-:W-:Y:S01]  /*0290*/  IMAD.WIDE.U32 R12, R5, -0x326172a9, RZ ;  /* 0xcd9e8d57050c7825 */ /* 0x000fe200078e00ff */
[----:B------:R-:W-:-:S03]  /*02a0*/  IADD3 R5, PT, PT, R2, -0x4ab325aa, RZ ;  /* 0xb54cda5602057810 */ /* 0x000fc60007ffe0ff */
[----:B------:R-:W-:Y:S01]  /*02b0*/  IMAD.WIDE.U32 R10, R11, -0x326172a9, RZ ;  /* 0xcd9e8d570b0a7825 */ /* 0x000fe200078e00ff */
[----:B------:R-:W-:-:S04]  /*02c0*/  LOP3.LUT R9, R13, R4, R9, 0x96, !PT ;  /* 0x000000040d097212 */ /* 0x000fc800078e9609 */
[----:B------:R-:W-:Y:S01]  /*02d0*/  LOP3.LUT R5, R11, R12, R5, 0x96, !PT ;  /* 0x0000000c0b057212 */ /* 0x000fe200078e9605 */
[----:B------:R-:W-:Y:S02]  /*02e0*/  VIADD R11, R3, 0x646e171e ;  /* 0x646e171e030b7836 */ /* 0x000fe40000000000 */
[----:B------:R-:W-:Y:S01]  /*02f0*/  IMAD.WIDE.U32 R12, R9, -0x2daee0ad, RZ ;  /* 0xd2511f53090c7825 */ /* 0x000fe200078e00ff */
[----:B------:R-:W-:-:S03]  /*0300*/  IADD3 R9, PT, PT, R3, 0x1fd5c5a3, RZ ;  /* 0x1fd5c5a303097810 */ /* 0x000fc60007ffe0ff */
[----:B------:R-:W-:Y:S01]  /*0310*/  IMAD.WIDE.U32 R4, R5, -0x2daee0ad, RZ ;  /* 0xd2511f5305047825 */ /* 0x000fe200078e00ff */
[----:B------:R-:W-:-:S04]  /*0320*/  LOP3.LUT R11, R13, R8, R11, 0x96, !PT ;  /* 0x000000080d0b7212 */ /* 0x000fc800078e960b */
[----:B------:R-:W-:Y:S01]  /*0330*/  LOP3.LUT R12, R5, R12, R9, 0x96, !PT ;  /* 0x0000000c050c7212 */ /* 0x000fe200078e9609 */
[C---:B------:R-:W-:Y:S01]  /*0340*/  VIADD R5, R2.reuse, 0x5384540f ;  /* 0x5384540f02057836 */ /* 0x040fe20000000000 */
[----:B------:R-:W0:Y:S01]  /*0350*/  LDC.64 R8, c[0x0][0x380] ;  /* 0x0000e000ff087b82 */ /* 0x000e220000000a00 */
[----:B------:R-:W-:Y:S01]  /*0360*/  IMAD.WIDE.U32 R14, R11, -0x326172a9, RZ ;  /* 0xcd9e8d570b0e7825 */ /* 0x000fe200078e00ff */
[----:B------:R-:W-:-:S03]  /*0370*/  IADD3 R11, PT, PT, R2, -0xe443238, RZ ;  /* 0xf1bbcdc8020b7810 */ /* 0x000fc60007ffe0ff */
[----:B------:R-:W-:Y:S01]  /*0380*/  IMAD.WIDE.U32 R12, R12, -0x326172a9, RZ ;  /* 0xcd9e8d570c0c7825 */ /* 0x000fe200078e00ff */
[----:B------:R-:W-:-:S04]  /*0390*/  LOP3.LUT R5, R15, R10, R5, 0x96, !PT ;  /* 0x0000000a0f057212 */ /* 0x000fc800078e9605 */
[----:B------:R-:W-:Y:S01]  /*03a0*/  LOP3.LUT R16, R13, R14, R11, 0x96, !PT ;  /* 0x0000000e0d107212 */ /* 0x000fe200078e960b */
[----:B------:R-:W-:Y:S02]  /*03b0*/  VIADD R11, R3, 0xdb3d7428 ;  /* 0xdb3d7428030b7836 */ /* 0x000fe40000000000 */
[----:B------:R-:W-:Y:S01]  /*03c0*/  IMAD.WIDE.U32 R14, R5, -0x2daee0ad, RZ ;  /* 0xd2511f53050e7825 */ /* 0x000fe200078e00ff */
[----:B------:R-:W-:-:S03]  /*03d0*/  IADD3 R5, PT, PT, R3, -0x695add53, RZ ;  /* 0x96a522ad03057810 */ /* 0x000fc60007ffe0ff */
[----:B------:R-:W-:Y:S01]  /*03e0*/  IMAD.WIDE.U32 R16, R16, -0x2daee0ad, RZ ;  /* 0xd2511f5310107825 */ /* 0x000fe200078e00ff */
[----:B------:R-:W-:Y:S02]  /*03f0*/  LOP3.LUT R20, R15, R4, R11, 0x96, !PT ;  /* 0x000000040f147212 */ /* 0x000fe400078e960b */
[----:B------:R-:W-:Y:S01]  /*0400*/  CS2R R10, SRZ ;  /* 0x00000000000a7805 */ /* 0x000fe2000001ff00 */
[----:B------:R-:W-:Y:S01]  /*0410*/  VIADD R13, R2, 0x8ff34781 ;  /* 0x8ff34781020d7836 */ /* 0x000fe20000000000 */
[----:B------:R-:W-:Y:S01]  /*0420*/  LOP3.LUT R14, R17, R14, R5, 0x96, !PT ;  /* 0x0000000e110e7212 */ /* 0x000fe200078e9605 */
[----:B------:R-:W-:Y:S01]  /*0430*/  IMAD.WIDE.U32 R20, R20, -0x326172a9, RZ ;  /* 0xcd9e8d5714147825 */ /* 0x000fe200078e00ff */
[----:B------:R-:W-:Y:S02]  /*0440*/  CS2R R4, SRZ ;  /* 0x0000000000047805 */ /* 0x000fe4000001ff00 */
[----:B------:R-:W-:Y:S01]  /*0450*/  MOV R15, R16 ;  /* 0x00000010000f7202 */ /* 0x000fe20000000f00 */
[----:B0-----:R-:W-:Y:S01]  /*0460*/  IMAD.WIDE R18, R6, 0x40, R8 ;  /* 0x0000004006127825 */ /* 0x001fe200078e0208 */
[----:B------:R-:W-:-:S02]  /*0470*/  LOP3.LUT R12, R21, R12, R13, 0x96, !PT ;  /* 0x0000000c150c7212 */ /* 0x000fc400078e960d */
[----:B------:R-:W-:Y:S01]  /*0480*/  MOV R8, R2 ;  /* 0x0000000200087202 */ /* 0x000fe20000000f00 */
[----:B------:R-:W-:Y:S01]  /*0490*/  IMAD.MOV.U32 R9, RZ, RZ, R3 ;  /* 0x000000ffff097224 */ /* 0x000fe200078e0003 */
[----:B-1----:R-:W-:Y:S01]  /*04a0*/  STG.E.128 desc[UR4][R18.64], R4 ;  /* 0x0000000412007986 */ /* 0x002fe2000c101d04 */
[----:B------:R-:W-:-:S03]  /*04b0*/  IMAD.MOV.U32 R13, RZ, RZ, R20 ;  /* 0x000000ffff0d7224 */ /* 0x000fc600078e0014 */
[----:B------:R-:W-:Y:S04]  /*04c0*/  STG.E.128 desc[UR4][R18.64+0x20], R8 ;  /* 0x0000200812007986 */ /* 0x000fe8000c101d04 */
[----:B------:R-:W-:Y:S04]  /*04d0*/  STG.E.64 desc[UR4][R18.64+0x30], RZ ;  /* 0x000030ff12007986 */ /* 0x000fe8000c101b04 */
[----:B------:R-:W-:Y:S04]  /*04e0*/  STG.E.64 desc[UR4][R18.64+0x38], RZ ;  /* 0x000038ff12007986 */ /* 0x000fe8000c101b04 */
[----:B------:R-:W-:Y:S01]  /*04f0*/  STG.E.128 desc[UR4][R18.64+0x10], R12 ;  /* 0x0000100c12007986 */ /* 0x000fe2000c101d04 */
[----:B------:R-:W-:Y:S05]  /*0500*/  EXIT ;  /* 0x000000000000794d */ /* 0x000fea0003800000 */
.L_x_0:
[----:B------:R-:W-:-:S00]  /*0510*/  BRA `(.L_x_0) ;  /* 0xfffffffc00fc7947 */ /* 0x000fc0000383ffff */
[----:B------:R-:W-:-:S00]  /*0520*/  NOP ;  /* 0x0000000000007918 */ /* 0x000fc00000000000 */
        /* <DEDUP_REMOVED lines=13> */
.L_x_146:


//--------------------- .text._Z19collide_monte_carloP14ParticleSystemP24curandStatePhilox4_32_10i --------------------------
	.section	.text._Z19collide_monte_carloP14ParticleSystemP24curandStatePhilox4_32_10i,"ax",@progbits
	.align	128
        .global         _Z19collide_monte_carloP14ParticleSystemP24curandStatePhilox4_32_10i
        .type           _Z19collide_monte_carloP14ParticleSystemP24curandStatePhilox4_32_10i,@function
        .size           _Z19collide_monte_carloP14ParticleSystemP24curandStatePhilox4_32_10i,(.L_x_141 - _Z19collide_monte_carloP14ParticleSystemP24curandStatePhilox4_32_10i)
        .other          _Z19collide_monte_carloP14ParticleSystemP24curandStatePhilox4_32_10i,@"STO_CUDA_ENTRY STV_DEFAULT"
_Z19collide_monte_carloP14ParticleSystemP24curandStatePhilox4_32_10i:
.text._Z19collide_monte_carloP14ParticleSystemP24curandStatePhilox4_32_10i:
        /* <DEDUP_REMOVED lines=8> */
[----:B------:R-:W0:Y:S07]  /*0080*/  LDCU.64 UR10, c[0x0][0x358] ;  /* 0x00006b00ff0a77ac */ /* 0x000e2e0008000a00 */
[----:B------:R-:W1:Y:S01]  /*0090*/  LDC.64 R6, c[0x0][0x380] ;  /* 0x0000e000ff067b82 */ /* 0x000e620000000a00 */
[----:B0-----:R-:W2:Y:S02]  /*00a0*/  LDG.E.64 R22, desc[UR10][R4.64] ;  /* 0x0000000a04167981 */ /* 0x001ea4000c1e1b00 */
[----:B--2---:R-:W-:-:S06]  /*00b0*/  IMAD.WIDE R2, R0, 0x48, R22 ;  /* 0x0000004800027825 */ /* 0x004fcc00078e0216 */
[----:B------:R-:W1:Y:S02]  /*00c0*/  LD.E.64 R2, desc[UR10][R2.64+0x40] ;  /* 0x0000400a02027980 */ /* 0x000e64000c101b00 */
[----:B-1----:R-:W-:-:S05]  /*00d0*/  IMAD.WIDE R6, R2, 0x4, R6 ;  /* 0x0000000402067825 */ /* 0x002fca00078e0206 */
[----:B------:R-:W2:Y:S02]  /*00e0*/  LDG.E R9, desc[UR10][R6.64+0x24] ;  /* 0x0000240a06097981 */ /* 0x000ea4000c1e1900 */
[----:B--2---:R-:W-:-:S13]  /*00f0*/  ISETP.GE.AND P0, PT, R9, 0x2, PT ;  /* 0x000000020900780c */ /* 0x004fda0003f06270 */
[----:B------:R-:W-:Y:S05]  /*0100*/  @!P0 EXIT ;  /* 0x000000000000894d */ /* 0x000fea0003800000 */
[-C--:B------:R-:W-:Y:S01]  /*0110*/  IABS R10, R9.reuse ;  /* 0x00000009000a7213 */ /* 0x080fe20000000000 */
[----:B------:R-:W0:Y:S01]  /*0120*/  LDC R12, c[0x0][0x390] ;  /* 0x0000e400ff0c7b82 */ /* 0x000e220000000800 */
[----:B------:R-:W-:Y:S02]  /*0130*/  IABS R13, R9 ;  /* 0x00000009000d7213 */ /* 0x000fe40000000000 */
[----:B------:R-:W1:Y:S03]  /*0140*/  I2F.RP R8, R10 ;  /* 0x0000000a00087306 */ /* 0x000e660000209400 */
[----:B------:R-:W-:-:S05]  /*0150*/  IMAD.MOV R13, RZ, RZ, -R13 ;  /* 0x000000ffff0d7224 */ /* 0x000fca00078e0a0d */
[----:B-1----:R-:W1:Y:S01]  /*0160*/  MUFU.RCP R8, R8 ;  /* 0x0000000800087308 */ /* 0x002e620000001000 */
[----:B0-----:R-:W-:Y:S01]  /*0170*/  ISETP.GE.AND P1, PT, R12, RZ, PT ;  /* 0x000000ff0c00720c */ /* 0x001fe20003f26270 */
[----:B-1----:R-:W-:Y:S01]  /*0180*/  VIADD R6, R8, 0xffffffe ;  /* 0x0ffffffe08067836 */ /* 0x002fe20000000000 */
[----:B------:R-:W-:-:S05]  /*0190*/  IABS R8, R12 ;  /* 0x0000000c00087213 */ /* 0x000fca0000000000 */
[----:B------:R0:W1:Y:S02]  /*01a0*/  F2I.FTZ.U32.TRUNC.NTZ R7, R6 ;  /* 0x0000000600077305 */ /* 0x000064000021f000 */
[----:B0-----:R-:W-:Y:S02]  /*01b0*/  HFMA2 R6, -RZ, RZ, 0, 0 ;  /* 0x00000000ff067431 */ /* 0x001fe400000001ff */
[----:B-1----:R-:W-:-:S04]  /*01c0*/  IMAD.MOV R11, RZ, RZ, -R7 ;  /* 0x000000ffff0b7224 */ /* 0x002fc800078e0a07 */
[----:B------:R-:W-:-:S04]  /*01d0*/  IMAD R11, R11, R10, RZ ;  /* 0x0000000a0b0b7224 */ /* 0x000fc800078e02ff */
[----:B------:R-:W-:Y:S01]  /*01e0*/  IMAD.HI.U32 R7, R7, R11, R6 ;  /* 0x0000000b07077227 */ /* 0x000fe200078e0006 */
[----:B------:R-:W-:-:S05]  /*01f0*/  LOP3.LUT R11, RZ, R9, RZ, 0x33, !PT ;  /* 0x00000009ff0b7212 */ /* 0x000fca00078e33ff */
[----:B------:R-:W-:-:S04]  /*0200*/  IMAD.HI.U32 R6, R7, R8, RZ ;  /* 0x0000000807067227 */ /* 0x000fc800078e00ff */
[----:B------:R-:W-:-:S05]  /*0210*/  IMAD R6, R6, R13, R8 ;  /* 0x0000000d06067224 */ /* 0x000fca00078e0208 */
[----:B------:R-:W-:-:S13]  /*0220*/  ISETP.GT.U32.AND P0, PT, R10, R6, PT ;  /* 0x000000060a00720c */ /* 0x000fda0003f04070 */
[----:B------:R-:W-:-:S05]  /*0230*/  @!P0 IMAD.IADD R6, R6, 0x1, -R10 ;  /* 0x0000000106068824 */ /* 0x000fca00078e0a0a */
[----:B------:R-:W-:-:S13]  /*0240*/  ISETP.GT.U32.AND P0, PT, R10, R6, PT ;  /* 0x000000060a00720c */ /* 0x000fda0003f04070 */
[----:B------:R-:W-:Y:S01]  /*0250*/  @!P0 IMAD.IADD R6, R6, 0x1, -R10 ;  /* 0x0000000106068824 */ /* 0x000fe200078e0a0a */
[----:B------:R-:W-:-:S03]  /*0260*/  ISETP.NE.AND P0, PT, R9, RZ, PT ;  /* 0x000000ff0900720c */ /* 0x000fc60003f05270 */
[----:B------:R-:W-:Y:S02]  /*0270*/  IMAD.MOV.U32 R8, RZ, RZ, R6 ;  /* 0x000000ffff087224 */ /* 0x000fe400078e0006 */
[----:B------:R-:W-:-:S03]  /*0280*/  VIADD R6, R9, 0xffffffff ;  /* 0xffffffff09067836 */ /* 0x000fc60000000000 */
[----:B------:R-:W-:-:S04]  /*0290*/  @!P1 IADD3 R8, PT, PT, -R8, RZ, RZ ;  /* 0x000000ff08089210 */ /* 0x000fc80007ffe1ff */
[----:B------:R-:W-:-:S05]  /*02a0*/  SEL R8, R11, R8, !P0 ;  /* 0x000000080b087207 */ /* 0x000fca0004000000 */
[----:B------:R-:W-:-:S05]  /*02b0*/  IMAD R6, R3, R6, R8 ;  /* 0x0000000603067224 */ /* 0x000fca00078e0208 */
[----:B------:R-:W-:Y:S02]  /*02c0*/  IABS R8, R6 ;  /* 0x0000000600087213 */ /* 0x000fe40000000000 */
[----:B------:R-:W-:-:S03]  /*02d0*/  ISETP.GE.AND P2, PT, R6, RZ, PT ;  /* 0x000000ff0600720c */ /* 0x000fc60003f46270 */
[----:B------:R-:W-:-:S04]  /*02e0*/  IMAD.HI.U32 R7, R7, R8, RZ ;  /* 0x0000000807077227 */ /* 0x000fc800078e00ff */
[----:B------:R-:W-:-:S05]  /*02f0*/  IMAD R7, R7, R13, R8 ;  /* 0x0000000d07077224 */ /* 0x000fca00078e0208 */
[----:B------:R-:W-:-:S13]  /*0300*/  ISETP.GT.U32.AND P1, PT, R10, R7, PT ;  /* 0x000000070a00720c */ /* 0x000fda0003f24070 */
[----:B------:R-:W-:-:S05]  /*0310*/  @!P1 IMAD.IADD R7, R7, 0x1, -R10 ;  /* 0x0000000107079824 */ /* 0x000fca00078e0a0a */
[----:B------:R-:W-:-:S13]  /*0320*/  ISETP.GT.U32.AND P1, PT, R10, R7, PT ;  /* 0x000000070a00720c */ /* 0x000fda0003f24070 */
[----:B------:R-:W-:-:S05]  /*0330*/  @!P1 IMAD.IADD R7, R7, 0x1, -R10 ;  /* 0x0000000107079824 */ /* 0x000fca00078e0a0a */
[----:B------:R-:W-:-:S04]  /*0340*/  @!P2 IADD3 R7, PT, PT, -R7, RZ, RZ ;  /* 0x000000ff0707a210 */ /* 0x000fc80007ffe1ff */
[----:B------:R-:W-:-:S04]  /*0350*/  SEL R11, R11, R7, !P0 ;  /* 0x000000070b0b7207 */ /* 0x000fc80004000000 */
[----:B------:R-:W-:-:S13]  /*0360*/  ISETP.GT.AND P0, PT, R3, R11, PT ;  /* 0x0000000b0300720c */ /* 0x000fda0003f04270 */
[----:B------:R-:W-:Y:S05]  /*0370*/  @!P0 EXIT ;  /* 0x000000000000894d */ /* 0x000fea0003800000 */
[----:B------:R-:W2:Y:S01]  /*0380*/  LDG.E.64 R4, desc[UR10][R4.64+0x90] ;  /* 0x0000900a04047981 */ /* 0x000ea2000c1e1b00 */
[----:B------:R-:W-:Y:S01]  /*0390*/  IMAD R7, R2, 0x132, RZ ;  /* 0x0000013202077824 */ /* 0x000fe200078e02ff */
[----:B------:R-:W0:Y:S03]  /*03a0*/  LDCU.64 UR4, c[0x0][0x380] ;  /* 0x00007000ff0477ac */ /* 0x000e260008000a00 */
[----:B--2---:R-:W-:-:S04]  /*03b0*/  IMAD.WIDE R6, R7, 0x4, R4 ;  /* 0x0000000407067825 */ /* 0x004fc800078e0204 */
[----:B------:R-:W-:-:S06]  /*03c0*/  IMAD.WIDE R2, R3, 0x4, R6 ;  /* 0x0000000403027825 */ /* 0x000fcc00078e0206 */
[----:B------:R-:W2:Y:S01]  /*03d0*/  LD.E R3, desc[UR10][R2.64] ;  /* 0x0000000a02037980 */ /* 0x000ea2000c101900 */
[----:B------:R-:W-:-:S06]  /*03e0*/  IMAD.WIDE R6, R11, 0x4, R6 ;  /* 0x000000040b067825 */ /* 0x000fcc00078e0206 */
[----:B------:R-:W3:Y:S01]  /*03f0*/  LD.E R7, desc[UR10][R6.64] ;  /* 0x0000000a06077980 */ /* 0x000ee2000c101900 */
[----:B--2---:R-:W-:-:S05]  /*0400*/  IMAD.WIDE R28, R3, 0x48, R22 ;  /* 0x00000048031c7825 */ /* 0x004fca00078e0216 */
[----:B------:R-:W2:Y:S04]  /*0410*/  LD.E.64 R32, desc[UR10][R28.64+0x28] ;  /* 0x0000280a1c207980 */ /* 0x000ea8000c101b00 */
[----:B------:R-:W4:Y:S04]  /*0420*/  LD.E.64 R34, desc[UR10][R28.64+0x20] ;  /* 0x0000200a1c227980 */ /* 0x000f28000c101b00 */
[----:B------:R-:W5:Y:S04]  /*0430*/  LD.E.64 R24, desc[UR10][R28.64+0x38] ;  /* 0x0000380a1c187980 */ /* 0x000f68000c101b00 */
[----:B------:R-:W5:Y:S01]  /*0440*/  LD.E.64 R30, desc[UR10][R28.64+0x30] ;  /* 0x0000300a1c1e7980 */ /* 0x000f62000c101b00 */
[----:B------:R-:W-:-:S02]  /*0450*/  IMAD.MOV.U32 R2, RZ, RZ, RZ ;  /* 0x000000ffff027224 */ /* 0x000fc400078e00ff */
[----:B------:R-:W-:Y:S01]  /*0460*/  IMAD.MOV.U32 R26, RZ, RZ, RZ ;  /* 0x000000ffff1a7224 */ /* 0x000fe200078e00ff */
[----:B0-----:R-:W-:Y:S01]  /*0470*/  UIADD3 UR4, UP0, UPT, UR4, 0x90, URZ ;  /* 0x0000009004047890 */ /* 0x001fe2000ff1e0ff */
[----:B------:R-:W-:Y:S03]  /*0480*/  BSSY.RECONVERGENT B1, `(.L_x_1) ;  /* 0x0000025000017945 */ /* 0x000fe60003800200 */
[----:B------:R-:W-:Y:S01]  /*0490*/  UIADD3.X UR5, UPT, UPT, URZ, UR5, URZ, UP0, !UPT ;  /* 0x00000005ff057290 */ /* 0x000fe200087fe4ff */
[----:B---3--:R-:W-:Y:S01]  /*04a0*/  IMAD.WIDE R22, R7, 0x48, R22 ;  /* 0x0000004807167825 */ /* 0x008fe200078e0216 */
[----:B--2---:R-:W-:-:S08]  /*04b0*/  DMUL R4, R32, R32 ;  /* 0x0000002020047228 */ /* 0x004fd00000000000 */
[----:B----4-:R-:W-:Y:S02]  /*04c0*/  DFMA R4, R34, R34, R4 ;  /* 0x000000222204722b */ /* 0x010fe40000000004 */
[----:B-----5:R-:W-:-:S06]  /*04d0*/  DMUL R24, R24, R24 ;  /* 0x0000001818187228 */ /* 0x020fcc0000000000 */
[----:B------:R-:W-:-:S08]  /*04e0*/  DFMA R4, R30, R30, R4 ;  /* 0x0000001e1e04722b */ /* 0x000fd00000000004 */
[----:B------:R-:W-:-:S08]  /*04f0*/  DADD R4, R4, R24 ;  /* 0x0000000004047229 */ /* 0x000fd00000000018 */
[----:B------:R-:W-:Y:S02]  /*0500*/  DSETP.MAX.AND P0, P1, RZ, R4, PT ;  /* 0x00000004ff00722a */ /* 0x000fe4000390f000 */
[----:B------:R-:W-:-:S05]  /*0510*/  IMAD.MOV.U32 R3, RZ, RZ, R5 ;  /* 0x000000ffff037224 */ /* 0x000fca00078e0005 */
[----:B------:R-:W-:-:S07]  /*0520*/  FSEL R27, R2, R3, P0 ;  /* 0x00000003021b7208 */ /* 0x000fce0000000000 */
[----:B------:R-:W-:-:S04]  /*0530*/  @P1 LOP3.LUT R27, R3, 0x80000, RZ, 0xfc, !PT ;  /* 0x00080000031b1812 */ /* 0x000fc800078efcff */
[----:B------:R-:W0:Y:S01]  /*0540*/  MUFU.RSQ64H R11, R27 ;  /* 0x0000001b000b7308 */ /* 0x000e220000001c00 */
[----:B------:R-:W-:Y:S02]  /*0550*/  IADD3 R10, PT, PT, R27, -0x3500000, RZ ;  /* 0xfcb000001b0a7810 */ /* 0x000fe40007ffe0ff */
[----:B------:R-:W-:Y:S01]  /*0560*/  SEL R26, R26, R4, P0 ;  /* 0x000000041a1a7207 */ /* 0x000fe20000000000 */
[----:B------:R-:W-:Y:S02]  /*0570*/  IMAD.MOV.U32 R4, RZ, RZ, 0x0 ;  /* 0x00000000ff047424 */ /* 0x000fe400078e00ff */
[----:B------:R-:W-:Y:S01]  /*0580*/  IMAD.MOV.U32 R5, RZ, RZ, 0x3fd80000 ;  /* 0x3fd80000ff057424 */ /* 0x000fe200078e00ff */
[----:B0-----:R-:W-:-:S08]  /*0590*/  DMUL R2, R10, R10 ;  /* 0x0000000a0a027228 */ /* 0x001fd00000000000 */
[----:B------:R-:W-:-:S08]  /*05a0*/  DFMA R2, R26, -R2, 1 ;  /* 0x3ff000001a02742b */ /* 0x000fd00000000802 */
[----:B------:R-:W-:Y:S02]  /*05b0*/  DFMA R4, R2, R4, 0.5 ;  /* 0x3fe000000204742b */ /* 0x000fe40000000004 */
[----:B------:R-:W-:-:S08]  /*05c0*/  DMUL R2, R10, R2 ;  /* 0x000000020a027228 */ /* 0x000fd00000000000 */
[----:B------:R-:W-:Y:S01]  /*05d0*/  DFMA R12, R4, R2, R10 ;  /* 0x00000002040c722b */ /* 0x000fe2000000000a */
[----:B------:R-:W-:-:S07]  /*05e0*/  ISETP.GE.U32.AND P0, PT, R10, 0x7ca00000, PT ;  /* 0x7ca000000a00780c */ /* 0x000fce0003f06070 */
[----:B------:R-:W-:Y:S02]  /*05f0*/  DMUL R4, R26, R12 ;  /* 0x0000000c1a047228 */ /* 0x000fe40000000000 */
[----:B------:R-:W-:Y:S01]  /*0600*/  VIADD R3, R13, 0xfff00000 ;  /* 0xfff000000d037836 */ /* 0x000fe20000000000 */
[----:B------:R-:W-:-:S05]  /*0610*/  MOV R2, R12 ;  /* 0x0000000c00027202 */ /* 0x000fca0000000f00 */
[----:B------:R-:W-:-:S08]  /*0620*/  DFMA R14, R4, -R4, R26 ;  /* 0x80000004040e722b */ /* 0x000fd0000000001a */
[----:B------:R-:W-:Y:S01]  /*0630*/  DFMA R20, R14, R2, R4 ;  /* 0x000000020e14722b */ /* 0x000fe20000000004 */
[----:B------:R-:W-:Y:S10]  /*0640*/  @!P0 BRA `(.L_x_2) ;  /* 0x0000000000208947 */ /* 0x000ff40003800000 */
[----:B------:R-:W-:Y:S01]  /*0650*/  IMAD.MOV.U32 R2, RZ, RZ, R12 ;  /* 0x000000ffff027224 */ /* 0x000fe200078e000c */
[----:B------:R-:W-:Y:S01]  /*0660*/  MOV R7, R15 ;  /* 0x0000000f00077202 */ /* 0x000fe20000000f00 */
[----:B------:R-:W-:Y:S01]  /*0670*/  IMAD.MOV.U32 R11, RZ, RZ, R27 ;  /* 0x000000ffff0b7224 */ /* 0x000fe200078e001b */
[----:B------:R-:W-:Y:S01]  /*0680*/  MOV R8, 0x6b0 ;  /* 0x000006b000087802 */ /* 0x000fe20000000f00 */
[----:B------:R-:W-:-:S07]  /*0690*/  IMAD.MOV.U32 R6, RZ, RZ, R14 ;  /* 0x000000ffff067224 */ /* 0x000fce00078e000e */
[----:B------:R-:W-:Y:S05]  /*06a0*/  CALL.REL.NOINC `($__internal_2_$__cuda_sm20_dsqrt_rn_f64_mediumpath_v1) ;  /* 0x0000007800707944 */ /* 0x000fea0003c00000 */
[----:B------:R-:W-:Y:S02]  /*06b0*/  IMAD.MOV.U32 R20, RZ, RZ, R2 ;  /* 0x000000ffff147224 */ /* 0x000fe400078e0002 */
[----:B------:R-:W-:-:S07]  /*06c0*/  IMAD.MOV.U32 R21, RZ, RZ, R3 ;  /* 0x000000ffff157224 */ /* 0x000fce00078e0003 */
.L_x_2:
[----:B------:R-:W-:Y:S05]  /*06d0*/  BSYNC.RECONVERGENT B1 ;  /* 0x0000000000017941 */ /* 0x000fea0003800200 */
.L_x_1:
[----:B------:R-:W2:Y:S04]  /*06e0*/  LD.E.64 R16, desc[UR10][R22.64+0x28] ;  /* 0x0000280a16107980 */ /* 0x000ea8000c101b00 */
[----:B------:R-:W3:Y:S04]  /*06f0*/  LD.E.64 R18, desc[UR10][R22.64+0x20] ;  /* 0x0000200a16127980 */ /* 0x000ee8000c101b00 */
[----:B------:R-:W4:Y:S04]  /*0700*/  LD.E.64 R14, desc[UR10][R22.64+0x30] ;  /* 0x0000300a160e7980 */ /* 0x000f28000c101b00 */
[----:B------:R-:W5:Y:S01]  /*0710*/  LD.E.64 R12, desc[UR10][R22.64+0x38] ;  /* 0x0000380a160c7980 */ /* 0x000f62000c101b00 */
[----:B------:R-:W-:Y:S01]  /*0720*/  IMAD.MOV.U32 R4, RZ, RZ, RZ ;  /* 0x000000ffff047224 */ /* 0x000fe200078e00ff */
[----:B------:R-:W-:Y:S01]  /*0730*/  BSSY.RECONVERGENT B1, `(.L_x_3) ;  /* 0x0000021000017945 */ /* 0x000fe20003800200 */
[----:B------:R-:W-:Y:S01]  /*0740*/  IMAD.MOV.U32 R26, RZ, RZ, RZ ;  /* 0x000000ffff1a7224 */ /* 0x000fe200078e00ff */
[----:B--2---:R-:W-:-:S08]  /*0750*/  DMUL R2, R16, R16 ;  /* 0x0000001010027228 */ /* 0x004fd00000000000 */
[----:B---3--:R-:W-:-:S08]  /*0760*/  DFMA R2, R18, R18, R2 ;  /* 0x000000121202722b */ /* 0x008fd00000000002 */
[----:B----4-:R-:W-:-:S08]  /*0770*/  DFMA R2, R14, R14, R2 ;  /* 0x0000000e0e02722b */ /* 0x010fd00000000002 */
[----:B-----5:R-:W-:-:S08]  /*0780*/  DFMA R2, R12, R12, R2 ;  /* 0x0000000c0c02722b */ /* 0x020fd00000000002 */
[----:B------:R-:W-:Y:S02]  /*0790*/  DSETP.MAX.AND P0, P1, RZ, R2, PT ;  /* 0x00000002ff00722a */ /* 0x000fe4000390f000 */
[----:B------:R-:W-:-:S04]  /*07a0*/  MOV R5, R3 ;  /* 0x0000000300057202 */ /* 0x000fc80000000f00 */
[----:B------:R-:W-:Y:S01]  /*07b0*/  FSEL R27, R4, R5, P0 ;  /* 0x00000005041b7208 */ /* 0x000fe20000000000 */
[----:B------:R-:W-:Y:S01]  /*07c0*/  IMAD.MOV.U32 R4, RZ, RZ, 0x0 ;  /* 0x00000000ff047424 */ /* 0x000fe200078e00ff */
[----:B------:R-:W-:-:S06]  /*07d0*/  SEL R26, R26, R2, P0 ;  /* 0x000000021a1a7207 */ /* 0x000fcc0000000000 */
[----:B------:R-:W-:Y:S02]  /*07e0*/  @P1 LOP3.LUT R27, R5, 0x80000, RZ, 0xfc, !PT ;  /* 0x00080000051b1812 */ /* 0x000fe400078efcff */
[----:B------:R-:W-:Y:S02]  /*07f0*/  MOV R5, 0x3fd80000 ;  /* 0x3fd8000000057802 */ /* 0x000fe40000000f00 */
[----:B------:R-:W0:Y:S01]  /*0800*/  MUFU.RSQ64H R11, R27 ;  /* 0x0000001b000b7308 */ /* 0x000e220000001c00 */
[----:B------:R-:W-:-:S05]  /*0810*/  VIADD R10, R27, 0xfcb00000 ;  /* 0xfcb000001b0a7836 */ /* 0x000fca0000000000 */
[----:B------:R-:W-:Y:S01]  /*0820*/  ISETP.GE.U32.AND P0, PT, R10, 0x7ca00000, PT ;  /* 0x7ca000000a00780c */ /* 0x000fe20003f06070 */
[----:B0-----:R-:W-:-:S08]  /*0830*/  DMUL R2, R10, R10 ;  /* 0x0000000a0a027228 */ /* 0x001fd00000000000 */
[----:B------:R-:W-:-:S08]  /*0840*/  DFMA R2, R26, -R2, 1 ;  /* 0x3ff000001a02742b */ /* 0x000fd00000000802 */
[----:B------:R-:W-:Y:S02]  /*0850*/  DFMA R4, R2, R4, 0.5 ;  /* 0x3fe000000204742b */ /* 0x000fe40000000004 */
[----:B------:R-:W-:-:S08]  /*0860*/  DMUL R2, R10, R2 ;  /* 0x000000020a027228 */ /* 0x000fd00000000000 */
[----:B------:R-:W-:-:S08]  /*0870*/  DFMA R38, R4, R2, R10 ;  /* 0x000000020426722b */ /* 0x000fd0000000000a */
[----:B------:R-:W-:Y:S02]  /*0880*/  DMUL R4, R26, R38 ;  /* 0x000000261a047228 */ /* 0x000fe40000000000 */
[----:B------:R-:W-:Y:S02]  /*0890*/  VIADD R3, R39, 0xfff00000 ;  /* 0xfff0000027037836 */ /* 0x000fe40000000000 */
[----:B------:R-:W-:-:S04]  /*08a0*/  IMAD.MOV.U32 R2, RZ, RZ, R38 ;  /* 0x000000ffff027224 */ /* 0x000fc800078e0026 */
[----:B------:R-:W-:-:S08]  /*08b0*/  DFMA R6, R4, -R4, R26 ;  /* 0x800000040406722b */ /* 0x000fd0000000001a */
[----:B------:R-:W-:Y:S01]  /*08c0*/  DFMA R36, R6, R2, R4 ;  /* 0x000000020624722b */ /* 0x000fe20000000004 */
[----:B------:R-:W-:Y:S10]  /*08d0*/  @!P0 BRA `(.L_x_4) ;  /* 0x0000000000188947 */ /* 0x000ff40003800000 */
[----:B------:R-:W-:Y:S01]  /*08e0*/  IMAD.MOV.U32 R2, RZ, RZ, R38 ;  /* 0x000000ffff027224 */ /* 0x000fe200078e0026 */
[----:B------:R-:W-:Y:S02]  /*08f0*/  MOV R11, R27 ;  /* 0x0000001b000b7202 */ /* 0x000fe40000000f00 */
[----:B------:R-:W-:-:S07]  /*0900*/  MOV R8, 0x920 ;  /* 0x0000092000087802 */ /* 0x000fce0000000f00 */
[----:B------:R-:W-:Y:S05]  /*0910*/  CALL.REL.NOINC `($__internal_2_$__cuda_sm20_dsqrt_rn_f64_mediumpath_v1) ;  /* 0x0000007400d47944 */ /* 0x000fea0003c00000 */
[----:B------:R-:W-:Y:S02]  /*0920*/  IMAD.MOV.U32 R36, RZ, RZ, R2 ;  /* 0x000000ffff247224 */ /* 0x000fe400078e0002 */
[----:B------:R-:W-:-:S07]  /*0930*/  IMAD.MOV.U32 R37, RZ, RZ, R3 ;  /* 0x000000ffff257224 */ /* 0x000fce00078e0003 */
.L_x_4:
[----:B------:R-:W-:Y:S05]  /*0940*/  BSYNC.RECONVERGENT B1 ;  /* 0x0000000000017941 */ /* 0x000fea0003800200 */
.L_x_3:
[----:B------:R-:W-:Y:S01]  /*0950*/  DMUL R16, R32, R16 ;  /* 0x0000001020107228 */ /* 0x000fe20000000000 */
[----:B------:R-:W-:Y:S01]  /*0960*/  IMAD.MOV.U32 R2, RZ, RZ, RZ ;  /* 0x000000ffff027224 */ /* 0x000fe200078e00ff */
[----:B------:R-:W-:Y:S01]  /*0970*/  DMUL R20, R36, R20 ;  /* 0x0000001424147228 */ /* 0x000fe20000000000 */
[----:B------:R-:W-:Y:S01]  /*0980*/  IMAD.MOV.U32 R26, RZ, RZ, RZ ;  /* 0x000000ffff1a7224 */ /* 0x000fe200078e00ff */
[----:B------:R-:W-:Y:S01]  /*0990*/  DMUL R24, R24, R12 ;  /* 0x0000000c18187228 */ /* 0x000fe20000000000 */
[----:B------:R-:W-:Y:S01]  /*09a0*/  IMAD.MOV.U32 R4, RZ, RZ, 0x0 ;  /* 0x00000000ff047424 */ /* 0x000fe200078e00ff */
[----:B------:R-:W-:Y:S01]  /*09b0*/  MOV R5, 0x3fd80000 ;  /* 0x3fd8000000057802 */ /* 0x000fe20000000f00 */
[----:B------:R-:W-:Y:S01]  /*09c0*/  BSSY.RECONVERGENT B1, `(.L_x_5) ;  /* 0x0000023000017945 */ /* 0x000fe20003800200 */
[----:B------:R-:W-:-:S04]  /*09d0*/  DFMA R16, R34, R18, R16 ;  /* 0x000000122210722b */ /* 0x000fc80000000010 */
[----:B------:R-:W-:-:S04]  /*09e0*/  DMUL R24, R12, R24 ;  /* 0x000000180c187228 */ /* 0x000fc80000000000 */
[----:B------:R-:W-:-:S08]  /*09f0*/  DFMA R16, R30, R14, R16 ;  /* 0x0000000e1e10722b */ /* 0x000fd00000000010 */
[----:B------:R-:W-:-:S08]  /*0a00*/  DADD R16, R20, -R16 ;  /* 0x0000000014107229 */ /* 0x000fd00000000810 */
[----:B------:R-:W-:-:S08]  /*0a10*/  DFMA R24, R16, R16, -R24 ;  /* 0x000000101018722b */ /* 0x000fd00000000818 */
[----:B------:R-:W-:Y:S02]  /*0a20*/  DSETP.MAX.AND P0, P1, RZ, R24, PT ;  /* 0x00000018ff00722a */ /* 0x000fe4000390f000 */
[----:B------:R-:W-:-:S04]  /*0a30*/  MOV R3, R25 ;  /* 0x0000001900037202 */ /* 0x000fc80000000f00 */
[----:B------:R-:W-:Y:S02]  /*0a40*/  FSEL R27, R2, R3, P0 ;  /* 0x00000003021b7208 */ /* 0x000fe40000000000 */
[----:B------:R-:W-:-:S06]  /*0a50*/  SEL R26, R26, R24, P0 ;  /* 0x000000181a1a7207 */ /* 0x000fcc0000000000 */
[----:B------:R-:W-:-:S04]  /*0a60*/  @P1 LOP3.LUT R27, R3, 0x80000, RZ, 0xfc, !PT ;  /* 0x00080000031b1812 */ /* 0x000fc800078efcff */
        /* <DEDUP_REMOVED lines=15> */
[----:B------:R-:W-:Y:S01]  /*0b60*/  MOV R11, R27 ;  /* 0x0000001b000b7202 */ /* 0x000fe20000000f00 */
        /* <DEDUP_REMOVED lines=8> */
.L_x_6:
[----:B------:R-:W-:Y:S05]  /*0bf0*/  BSYNC.RECONVERGENT B1 ;  /* 0x0000000000017941 */ /* 0x000fea0003800200 */
.L_x_5:
[----:B------:R-:W-:Y:S01]  /*0c00*/  UMOV UR6, 0x812dea11 ;  /* 0x812dea1100067882 */ /* 0x000fe20000000000 */
[----:B------:R-:W-:Y:S01]  /*0c10*/  UMOV UR7, 0x3d719799 ;  /* 0x3d71979900077882 */ /* 0x000fe20000000000 */
[----:B------:R-:W-:Y:S01]  /*0c20*/  IMAD.MOV.U32 R2, RZ, RZ, R21 ;  /* 0x000000ffff027224 */ /* 0x000fe200078e0015 */
[----:B------:R-:W-:Y:S01]  /*0c30*/  DSETP.MAX.AND P0, P1, R20, UR6, PT ;  /* 0x0000000614007e2a */ /* 0x000fe2000b90f000 */
[----:B------:R-:W-:Y:S01]  /*0c40*/  UMOV UR8, UR7 ;  /* 0x0000000700087c82 */ /* 0x000fe20008000000 */
[----:B------:R-:W-:Y:S04]  /*0c50*/  BSSY.RECONVERGENT B0, `(.L_x_7) ;  /* 0x0000017000007945 */ /* 0x000fe80003800200 */
[----:B------:R-:W-:Y:S02]  /*0c60*/  FSEL R35, R2, UR8, P0 ;  /* 0x0000000802237c08 */ /* 0x000fe40008000000 */
[----:B------:R-:W-:-:S02]  /*0c70*/  MOV R2, UR8 ;  /* 0x0000000800027c02 */ /* 0x000fc40008000f00 */
[----:B------:R-:W-:-:S04]  /*0c80*/  SEL R34, R20, UR6, P0 ;  /* 0x0000000614227c07 */ /* 0x000fc80008000000 */
[----:B------:R-:W-:Y:S01]  /*0c90*/  @P1 LOP3.LUT R35, R2, 0x80000, RZ, 0xfc, !PT ;  /* 0x0008000002231812 */ /* 0x000fe200078efcff */
[----:B------:R-:W-:Y:S01]  /*0ca0*/  IMAD.MOV.U32 R2, RZ, RZ, 0x1 ;  /* 0x00000001ff027424 */ /* 0x000fe200078e00ff */
[----:B------:R-:W-:Y:S02]  /*0cb0*/  FSETP.GEU.AND P1, PT, |R5|, 6.5827683646048100446e-37, PT ;  /* 0x036000000500780b */ /* 0x000fe40003f2e200 */
[----:B------:R-:W0:Y:S03]  /*0cc0*/  MUFU.RCP64H R3, R35 ;  /* 0x0000002300037308 */ /* 0x000e260000001800 */
[----:B0-----:R-:W-:-:S08]  /*0cd0*/  DFMA R6, -R34, R2, 1 ;  /* 0x3ff000002206742b */ /* 0x001fd00000000102 */
[----:B------:R-:W-:-:S08]  /*0ce0*/  DFMA R6, R6, R6, R6 ;  /* 0x000000060606722b */ /* 0x000fd00000000006 */
[----:B------:R-:W-:-:S08]  /*0cf0*/  DFMA R6, R2, R6, R2 ;  /* 0x000000060206722b */ /* 0x000fd00000000002 */
[----:B------:R-:W-:-:S08]  /*0d00*/  DFMA R2, -R34, R6, 1 ;  /* 0x3ff000002202742b */ /* 0x000fd00000000106 */
[----:B------:R-:W-:-:S08]  /*0d10*/  DFMA R2, R6, R2, R6 ;  /* 0x000000020602722b */ /* 0x000fd00000000006 */
[----:B------:R-:W-:-:S08]  /*0d20*/  DMUL R6, R2, R4 ;  /* 0x0000000402067228 */ /* 0x000fd00000000000 */
[----:B------:R-:W-:-:S08]  /*0d30*/  DFMA R10, -R34, R6, R4 ;  /* 0x00000006220a722b */ /* 0x000fd00000000104 */
[----:B------:R-:W-:-:S10]  /*0d40*/  DFMA R2, R2, R10, R6 ;  /* 0x0000000a0202722b */ /* 0x000fd40000000006 */
[----:B------:R-:W-:-:S05]  /*0d50*/  FFMA R6, RZ, R35, R3 ;  /* 0x00000023ff067223 */ /* 0x000fca0000000003 */
[----:B------:R-:W-:-:S13]  /*0d60*/  FSETP.GT.AND P0, PT, |R6|, 1.469367938527859385e-39, PT ;  /* 0x001000000600780b */ /* 0x000fda0003f04200 */
[----:B------:R-:W-:Y:S05]  /*0d70*/  @P0 BRA P1, `(.L_x_8) ;  /* 0x0000000000100947 */ /* 0x000fea0000800000 */
[----:B------:R-:W-:Y:S01]  /*0d80*/  IMAD.MOV.U32 R2, RZ, RZ, R4 ;  /* 0x000000ffff027224 */ /* 0x000fe200078e0004 */
[----:B------:R-:W-:Y:S01]  /*0d90*/  MOV R6, 0xdc0 ;  /* 0x00000dc000067802 */ /* 0x000fe20000000f00 */
[----:B------:R-:W-:-:S07]  /*0da0*/  IMAD.MOV.U32 R3, RZ, RZ, R5 ;  /* 0x000000ffff037224 */ /* 0x000fce00078e0005 */
[----:B------:R-:W-:Y:S05]  /*0db0*/  CALL.REL.NOINC `($__internal_1_$__cuda_sm20_div_rn_f64_full) ;  /* 0x0000006c003c7944 */ /* 0x000fea0003c00000 */
.L_x_8:
[----:B------:R-:W-:Y:S05]  /*0dc0*/  BSYNC.RECONVERGENT B0 ;  /* 0x0000000000007941 */ /* 0x000fea0003800200 */
.L_x_7:
[----:B------:R-:W0:Y:S01]  /*0dd0*/  LDC.64 R34, c[0x0][0x380] ;  /* 0x0000e000ff227b82 */ /* 0x000e220000000a00 */
[----:B------:R-:W2:Y:S04]  /*0de0*/  LD.E R8, desc[UR10][R28.64] ;  /* 0x0000000a1c087980 */ /* 0x000ea8000c101900 */
[----:B------:R-:W3:Y:S04]  /*0df0*/  LD.E R10, desc[UR10][R22.64] ;  /* 0x0000000a160a7980 */ /* 0x000ee8000c101900 */
[----:B0-----:R-:W4:Y:S01]  /*0e00*/  LDG.E.64 R34, desc[UR10][R34.64+0x10] ;  /* 0x0000100a22227981 */ /* 0x001f22000c1e1b00 */
[----:B------:R-:W-:-:S02]  /*0e10*/  HFMA2 R4, -RZ, RZ, 0, 5.9604644775390625e-08 ;  /* 0x00000001ff047431 */ /* 0x000fc400000001ff */
[----:B------:R-:W-:Y:S02]  /*0e20*/  IMAD.MOV.U32 R11, RZ, RZ, 0x3d5bab22 ;  /* 0x3d5bab22ff0b7424 */ /* 0x000fe400078e00ff */
[----:B------:R-:W-:Y:S01]  /*0e30*/  IMAD.MOV.U32 R12, RZ, RZ, 0x40027d27 ;  /* 0x40027d27ff0c7424 */ /* 0x000fe200078e00ff */
[----:B------:R-:W-:Y:S01]  /*0e40*/  BSSY.RECONVERGENT B0, `(.L_x_9) ;  /* 0x000001d000007945 */ /* 0x000fe20003800200 */
[----:B----4-:R-:W0:Y:S01]  /*0e50*/  MUFU.RCP64H R5, R35 ;  /* 0x0000002300057308 */ /* 0x010e220000001800 */
[----:B--2---:R-:W-:Y:S02]  /*0e60*/  ISETP.NE.AND P0, PT, R8, 0x1, PT ;  /* 0x000000010800780c */ /* 0x004fe40003f05270 */
[----:B---3--:R-:W-:Y:S01]  /*0e70*/  ISETP.NE.AND P1, PT, R10, 0x2, PT ;  /* 0x000000020a00780c */ /* 0x008fe20003f25270 */
[----:B0-----:R-:W-:-:S08]  /*0e80*/  DFMA R6, -R34, R4, 1 ;  /* 0x3ff000002206742b */ /* 0x001fd00000000104 */
[----:B------:R-:W-:Y:S01]  /*0e90*/  DFMA R6, R6, R6, R6 ;  /* 0x000000060606722b */ /* 0x000fe20000000006 */
[----:B------:R-:W-:Y:S02]  /*0ea0*/  ISETP.NE.AND P2, PT, R8, 0x2, PT ;  /* 0x000000020800780c */ /* 0x000fe40003f45270 */
[----:B------:R-:W-:Y:S02]  /*0eb0*/  FSEL R8, R11, -5.19696244656896762684e+36, P1 ;  /* 0xfc7a39820b087808 */ /* 0x000fe40000800000 */
[----:B------:R-:W-:-:S03]  /*0ec0*/  FSEL R11, R12, 1.9425923824310302734, P1 ;  /* 0x3ff8a6de0c0b7808 */ /* 0x000fc60000800000 */
[----:B------:R-:W-:Y:S01]  /*0ed0*/  DFMA R6, R4, R6, R4 ;  /* 0x000000060406722b */ /* 0x000fe20000000004 */
[----:B------:R-:W-:Y:S02]  /*0ee0*/  ISETP.NE.AND P1, PT, R10, 0x1, PT ;  /* 0x000000010a00780c */ /* 0x000fe40003f25270 */
[----:B------:R-:W-:Y:S02]  /*0ef0*/  FSEL R10, R8, 0.053630001842975616455, !P2 ;  /* 0x3d5bab22080a7808 */ /* 0x000fe40005000000 */
[----:B------:R-:W-:-:S03]  /*0f00*/  FSEL R11, R11, 2.0388886928558349609, !P2 ;  /* 0x40027d270b0b7808 */ /* 0x000fc60005000000 */
[----:B------:R-:W-:Y:S01]  /*0f10*/  DFMA R4, -R34, R6, 1 ;  /* 0x3ff000002204742b */ /* 0x000fe20000000106 */
[----:B------:R-:W-:Y:S02]  /*0f20*/  @!P0 FSEL R10, R10, -5.19696244656896762684e+36, P1 ;  /* 0xfc7a39820a0a8808 */ /* 0x000fe40000800000 */
[----:B------:R-:W-:-:S05]  /*0f30*/  @!P0 FSEL R11, R11, 1.8175923824310302734, P1 ;  /* 0x3fe8a6de0b0b8808 */ /* 0x000fca0000800000 */
[----:B------:R-:W-:Y:S02]  /*0f40*/  DFMA R4, R6, R4, R6 ;  /* 0x000000040604722b */ /* 0x000fe40000000006 */
[----:B------:R-:W-:-:S08]  /*0f50*/  DMUL R10, R2, R10 ;  /* 0x0000000a020a7228 */ /* 0x000fd00000000000 */
[----:B------:R-:W-:-:S08]  /*0f60*/  DMUL R2, R10, R4 ;  /* 0x000000040a027228 */ /* 0x000fd00000000000 */
[----:B------:R-:W-:-:S08]  /*0f70*/  DFMA R6, -R34, R2, R10 ;  /* 0x000000022206722b */ /* 0x000fd0000000010a */
[----:B------:R-:W-:Y:S01]  /*0f80*/  DFMA R2, R4, R6, R2 ;  /* 0x000000060402722b */ /* 0x000fe20000000002 */
[----:B------:R-:W-:-:S09]  /*0f90*/  FSETP.GEU.AND P1, PT, |R11|, 6.5827683646048100446e-37, PT ;  /* 0x036000000b00780b */ /* 0x000fd20003f2e200 */
[----:B------:R-:W-:-:S05]  /*0fa0*/  FFMA R4, RZ, R35, R3 ;  /* 0x00000023ff047223 */ /* 0x000fca0000000003 */
[----:B------:R-:W-:-:S13]  /*0fb0*/  FSETP.GT.AND P0, PT, |R4|, 1.469367938527859385e-39, PT ;  /* 0x001000000400780b */ /* 0x000fda0003f04200 */
[----:B------:R-:W-:Y:S05]  /*0fc0*/  @P0 BRA P1, `(.L_x_10) ;  /* 0x0000000000100947 */ /* 0x000fea0000800000 */
[----:B------:R-:W-:Y:S01]  /*0fd0*/  IMAD.MOV.U32 R2, RZ, RZ, R10 ;  /* 0x000000ffff027224 */ /* 0x000fe200078e000a */
[----:B------:R-:W-:Y:S02]  /*0fe0*/  MOV R3, R11 ;  /* 0x0000000b00037202 */ /* 0x000fe40000000f00 */
[----:B------:R-:W-:-:S07]  /*0ff0*/  MOV R6, 0x1010 ;  /* 0x0000101000067802 */ /* 0x000fce0000000f00 */
[----:B------:R-:W-:Y:S05]  /*1000*/  CALL.REL.NOINC `($__internal_1_$__cuda_sm20_div_rn_f64_full) ;  /* 0x0000006800a87944 */ /* 0x000fea0003c00000 */
.L_x_10:
[----:B------:R-:W-:Y:S05]  /*1010*/  BSYNC.RECONVERGENT B0 ;  /* 0x0000000000007941 */ /* 0x000fea0003800200 */
.L_x_9:
[----:B------:R-:W0:Y:S02]  /*1020*/  LDC.64 R4, c[0x0][0x388] ;  /* 0x0000e200ff047b82 */ /* 0x000e240000000a00 */
[----:B0-----:R-:W-:-:S05]  /*1030*/  IMAD.WIDE R4, R0, 0x40, R4 ;  /* 0x0000004000047825 */ /* 0x001fca00078e0204 */
[----:B------:R-:W2:Y:S01]  /*1040*/  LDG.E R8, desc[UR10][R4.64+0x28] ;  /* 0x0000280a04087981 */ /* 0x000ea2000c1e1900 */
[----:B------:R-:W0:Y:S01]  /*1050*/  I2F.F64.U32 R6, R9 ;  /* 0x0000000900067312 */ /* 0x000e220000201800 */
[----:B------:R-:W-:Y:S01]  /*1060*/  BSSY.RECONVERGENT B0, `(.L_x_11) ;  /* 0x0000013000007945 */ /* 0x000fe20003800200 */
[----:B0-----:R-:W-:Y:S01]  /*1070*/  DMUL R2, R6, R2 ;  /* 0x0000000206027228 */ /* 0x001fe20000000000 */
[C---:B--2---:R-:W-:Y:S01]  /*1080*/  VIADD R0, R8.reuse, 0x1 ;  /* 0x0000000108007836 */ /* 0x044fe20000000000 */
[----:B------:R-:W-:-:S04]  /*1090*/  ISETP.NE.AND P0, PT, R8, 0x1, PT ;  /* 0x000000010800780c */ /* 0x000fc80003f05270 */
[----:B------:R0:W-:Y:S09]  /*10a0*/  STG.E desc[UR10][R4.64+0x28], R0 ;  /* 0x0000280004007986 */ /* 0x0001f2000c10190a */
[----:B------:R-:W-:Y:S05]  /*10b0*/  @!P0 BRA `(.L_x_12) ;  /* 0x0000000000308947 */ /* 0x000fea0003800000 */
[----:B------:R-:W-:-:S05]  /*10c0*/  IMAD.MOV.U32 R7, RZ, RZ, -0x2 ;  /* 0xfffffffeff077424 */ /* 0x000fca00078e00ff */
[----:B------:R-:W-:-:S05]  /*10d0*/  VIADDMNMX.U32 R8, R8, R7, 0x2, PT ;  /* 0x0000000208087446 */ /* 0x000fca0003800007 */
[----:B------:R-:W-:-:S04]  /*10e0*/  IMAD.SHL.U32 R8, R8, 0x4, RZ ;  /* 0x0000000408087824 */ /* 0x000fc800078e00ff */
[----:B------:R-:W1:Y:S02]  /*10f0*/  LDC R6, c[0x2][R8] ;  /* 0x0080000008067b82 */ /* 0x000e640000000800 */
[----:B-1----:R-:W-:-:S04]  /*1100*/  SHF.R.S32.HI R7, RZ, 0x1f, R6 ;  /* 0x0000001fff077819 */ /* 0x002fc80000011406 */
.L_x_135:
[----:B------:R-:W-:Y:S05]  /*1110*/  BRX R6 -0x1120                                                                            (*"BRANCH_TARGETS .L_x_136,.L_x_137,.L_x_138"*) ;  /* 0xffffffec06b87949 */ /* 0x000fea000383ffff */
.L_x_138:
[----:B------:R2:W5:Y:S01]  /*1120*/  LDG.E R6, desc[UR10][R4.64+0x10] ;  /* 0x0000100a04067981 */ /* 0x000562000c1e1900 */
[----:B------:R-:W-:Y:S05]  /*1130*/  BRA `(.L_x_13) ;  /* 0x0000000000147947 */ /* 0x000fea0003800000 */
.L_x_136:
[----:B------:R3:W5:Y:S01]  /*1140*/  LDG.E R6, desc[UR10][R4.64+0x18] ;  /* 0x0000180a04067981 */ /* 0x000762000c1e1900 */
[----:B------:R-:W-:Y:S05]  /*1150*/  BRA `(.L_x_13) ;  /* 0x00000000000c7947 */ /* 0x000fea0003800000 */
.L_x_137:
[----:B------:R1:W5:Y:S01]  /*1160*/  LDG.E R6, desc[UR10][R4.64+0x1c] ;  /* 0x00001c0a04067981 */ /* 0x000362000c1e1900 */
[----:B------:R-:W-:Y:S05]  /*1170*/  BRA `(.L_x_13) ;  /* 0x0000000000047947 */ /* 0x000fea0003800000 */
.L_x_12:
[----:B------:R4:W5:Y:S02]  /*1180*/  LDG.E R6, desc[UR10][R4.64+0x14] ;  /* 0x0000140a04067981 */ /* 0x000964000c1e1900 */
.L_x_13:
[----:B------:R-:W-:Y:S05]  /*1190*/  BSYNC.RECONVERGENT B0 ;  /* 0x0000000000007941 */ /* 0x000fea0003800200 */
.L_x_11:
[----:B------:R-:W-:Y:S01]  /*11a0*/  ISETP.NE.AND P0, PT, R0, 0x4, PT ;  /* 0x000000040000780c */ /* 0x000fe20003f05270 */
[----:B------:R-:W-:-:S12]  /*11b0*/  BSSY.RECONVERGENT B0, `(.L_x_14) ;  /* 0x000005b000007945 */ /* 0x000fd80003800200 */
[----:B------:R-:W-:Y:S05]  /*11c0*/  @P0 BRA `(.L_x_15) ;  /* 0x0000000400640947 */ /* 0x000fea0003800000 */
[----:B0-----:R-:W2:Y:S01]  /*11d0*/  LDG.E R0, desc[UR10][R4.64] ;  /* 0x0000000a04007981 */ /* 0x001ea2000c1e1900 */
[----:B------:R-:W-:Y:S01]  /*11e0*/  BSSY.RECONVERGENT B1, `(.L_x_16) ;  /* 0x0000014000017945 */ /* 0x000fe20003800200 */
[----:B--2---:R-:W-:-:S04]  /*11f0*/  IADD3 R7, PT, PT, R0, 0x1, RZ ;  /* 0x0000000100077810 */ /* 0x004fc80007ffe0ff */
[----:B------:R-:W-:Y:S01]  /*1200*/  ISETP.NE.AND P0, PT, R7, RZ, PT ;  /* 0x000000ff0700720c */ /* 0x000fe20003f05270 */
[----:B------:R0:W-:-:S12]  /*1210*/  STG.E desc[UR10][R4.64], R7 ;  /* 0x0000000704007986 */ /* 0x0001d8000c10190a */
[----:B0-----:R-:W-:Y:S05]  /*1220*/  @!P0 BRA `(.L_x_17) ;  /* 0x0000000000088947 */ /* 0x001fea0003800000 */
[----:B------:R0:W5:Y:S01]  /*1230*/  LDG.E R13, desc[UR10][R4.64+0x4] ;  /* 0x0000040a040d7981 */ /* 0x000162000c1e1900 */
[----:B------:R-:W-:Y:S05]  /*1240*/  BRA `(.L_x_18) ;  /* 0x0000000000347947 */ /* 0x000fea0003800000 */
.L_x_17:
[----:B------:R-:W2:Y:S02]  /*1250*/  LDG.E R13, desc[UR10][R4.64+0x4] ;  /* 0x0000040a040d7981 */ /* 0x000ea4000c1e1900 */
[----:B--2---:R-:W-:-:S05]  /*1260*/  VIADD R13, R13, 0x1 ;  /* 0x000000010d0d7836 */ /* 0x004fca0000000000 */
[----:B------:R2:W-:Y:S01]  /*1270*/  STG.E desc[UR10][R4.64+0x4], R13 ;  /* 0x0000040d04007986 */ /* 0x0005e2000c10190a */
[----:B------:R-:W-:-:S13]  /*1280*/  ISETP.NE.AND P0, PT, R13, RZ, PT ;  /* 0x000000ff0d00720c */ /* 0x000fda0003f05270 */
[----:B--2---:R-:W-:Y:S05]  /*1290*/  @P0 BRA `(.L_x_18) ;  /* 0x0000000000200947 */ /* 0x004fea0003800000 */
[----:B------:R-:W2:Y:S02]  /*12a0*/  LDG.E R8, desc[UR10][R4.64+0x8] ;  /* 0x0000080a04087981 */ /* 0x000ea4000c1e1900 */
[----:B--2---:R-:W-:-:S05]  /*12b0*/  VIADD R9, R8, 0x1 ;  /* 0x0000000108097836 */ /* 0x004fca0000000000 */
[----:B------:R-:W-:-:S13]  /*12c0*/  ISETP.NE.AND P0, PT, R9, RZ, PT ;  /* 0x000000ff0900720c */ /* 0x000fda0003f05270 */
[----:B------:R-:W2:Y:S01]  /*12d0*/  @!P0 LDG.E R8, desc[UR10][R4.64+0xc] ;  /* 0x00000c0a04088981 */ /* 0x000ea2000c1e1900 */
[----:B------:R-:W-:-:S03]  /*12e0*/  MOV R13, RZ ;  /* 0x000000ff000d7202 */ /* 0x000fc60000000f00 */
[----:B------:R0:W-:Y:S01]  /*12f0*/  STG.E desc[UR10][R4.64+0x8], R9 ;  /* 0x0000080904007986 */ /* 0x0001e2000c10190a */
[----:B--2---:R-:W-:-:S05]  /*1300*/  @!P0 VIADD R11, R8, 0x1 ;  /* 0x00000001080b8836 */ /* 0x004fca0000000000 */
[----:B------:R0:W-:Y:S02]  /*1310*/  @!P0 STG.E desc[UR10][R4.64+0xc], R11 ;  /* 0x00000c0b04008986 */ /* 0x0001e4000c10190a */
.L_x_18:
[----:B------:R-:W-:Y:S05]  /*1320*/  BSYNC.RECONVERGENT B1 ;  /* 0x0000000000017941 */ /* 0x000fea0003800200 */
.L_x_16:
[----:B------:R-:W2:Y:S04]  /*1330*/  LDG.E.64 R14, desc[UR10][R4.64+0x8] ;  /* 0x0000080a040e7981 */ /* 0x000ea8000c1e1b00 */
[----:B0-----:R-:W3:Y:S01]  /*1340*/  LDG.E.64 R8, desc[UR10][R4.64+0x20] ;  /* 0x0000200a04087981 */ /* 0x001ee2000c1e1b00 */
[----:B------:R-:W-:-:S03]  /*1350*/  IMAD.HI.U32 R12, R7, -0x2daee0ad, RZ ;  /* 0xd2511f53070c7827 */ /* 0x000fc600078e00ff */
[----:B------:R0:W-:Y:S01]  /*1360*/  STG.E desc[UR10][R4.64+0x28], RZ ;  /* 0x000028ff04007986 */ /* 0x0001e2000c10190a */
[----:B------:R-:W-:-:S04]  /*1370*/  IMAD.MOV.U32 R7, RZ, RZ, -0x2daee0ad ;  /* 0xd2511f53ff077424 */ /* 0x000fc800078e00ff */
[----:B------:R-:W-:Y:S02]  /*1380*/  IMAD R7, R0, R7, -0x2daee0ad ;  /* 0xd2511f5300077424 */ /* 0x000fe400078e0207 */
[----:B--2---:R-:W-:Y:S01]  /*1390*/  IMAD.WIDE.U32 R10, R14, -0x326172a9, RZ ;  /* 0xcd9e8d570e0a7825 */ /* 0x004fe200078e00ff */
[----:B---3--:R-:W-:-:S03]  /*13a0*/  LOP3.LUT R15, R9, R15, R12, 0x96, !PT ;  /* 0x0000000f090f7212 */ /* 0x008fc600078e960c */
[----:B------:R-:W-:Y:S01]  /*13b0*/  VIADD R0, R9, 0xbb67ae85 ;  /* 0xbb67ae8509007836 */ /* 0x000fe20000000000 */
[C---:B-----5:R-:W-:Y:S01]  /*13c0*/  LOP3.LUT R13, R8.reuse, R11, R13, 0x96, !PT ;  /* 0x0000000b080d7212 */ /* 0x060fe200078e960d */
[----:B------:R-:W-:Y:S02]  /*13d0*/  VIADD R11, R8, 0x9e3779b9 ;  /* 0x9e3779b9080b7836 */ /* 0x000fe40000000000 */
[----:B------:R-:W-:-:S04]  /*13e0*/  IMAD.WIDE.U32 R14, R15, -0x326172a9, RZ ;  /* 0xcd9e8d570f0e7825 */ /* 0x000fc800078e00ff */
[----:B------:R-:W-:Y:S01]  /*13f0*/  IMAD.WIDE.U32 R12, R13, -0x2daee0ad, RZ ;  /* 0xd2511f530d0c7825 */ /* 0x000fe200078e00ff */
[----:B------:R-:W-:-:S04]  /*1400*/  LOP3.LUT R11, R11, R10, R15, 0x96, !PT ;  /* 0x0000000a0b0b7212 */ /* 0x000fc800078e960f */
[----:B------:R-:W-:Y:S01]  /*1410*/  LOP3.LUT R0, R0, R13, R7, 0x96, !PT ;  /* 0x0000000d00007212 */ /* 0x000fe200078e9607 */
[----:B------:R-:W-:Y:S01]  /*1420*/  IMAD.WIDE.U32 R10, R11, -0x2daee0ad, RZ ;  /* 0xd2511f530b0a7825 */ /* 0x000fe200078e00ff */
[----:B------:R-:W-:-:S03]  /*1430*/  IADD3 R13, PT, PT, R9, 0x76cf5d0a, RZ ;  /* 0x76cf5d0a090d7810 */ /* 0x000fc60007ffe0ff */
[----:B------:R-:W-:Y:S01]  /*1440*/  IMAD.WIDE.U32 R16, R0, -0x326172a9, RZ ;  /* 0xcd9e8d5700107825 */ /* 0x000fe200078e00ff */
[----:B------:R-:W-:-:S03]  /*1450*/  LOP3.LUT R13, R11, R13, R12, 0x96, !PT ;  /* 0x0000000d0b0d7212 */ /* 0x000fc600078e960c */
[C---:B------:R-:W-:Y:S02]  /*1460*/  VIADD R7, R8.reuse, 0x3c6ef372 ;  /* 0x3c6ef37208077836 */ /* 0x040fe40000000000 */
[----:B------:R-:W-:Y:S02]  /*1470*/  VIADD R11, R8, 0xdaa66d2b ;  /* 0xdaa66d2b080b7836 */ /* 0x000fe40000000000 */
[----:B------:R-:W-:Y:S01]  /*1480*/  IMAD.MOV.U32 R0, RZ, RZ, RZ ;  /* 0x000000ffff007224 */ /* 0x000fe200078e00ff */
[----:B------:R-:W-:Y:S01]  /*1490*/  LOP3.LUT R7, R17, R14, R7, 0x96, !PT ;  /* 0x0000000e11077212 */ /* 0x000fe200078e9607 */
[----:B------:R-:W-:-:S04]  /*14a0*/  IMAD.WIDE.U32 R14, R13, -0x326172a9, RZ ;  /* 0xcd9e8d570d0e7825 */ /* 0x000fc800078e00ff */
[----:B------:R-:W-:Y:S01]  /*14b0*/  IMAD.WIDE.U32 R12, R7, -0x2daee0ad, RZ ;  /* 0xd2511f53070c7825 */ /* 0x000fe200078e00ff */
[----:B------:R-:W-:-:S03]  /*14c0*/  LOP3.LUT R11, R15, R16, R11, 0x96, !PT ;  /* 0x000000100f0b7212 */ /* 0x000fc600078e960b */
[----:B------:R-:W-:-:S05]  /*14d0*/  VIADD R7, R9, 0x32370b8f ;  /* 0x32370b8f09077836 */ /* 0x000fca0000000000 */
[----:B------:R-:W-:Y:S01]  /*14e0*/  LOP3.LUT R7, R13, R10, R7, 0x96, !PT ;  /* 0x0000000a0d077212 */ /* 0x000fe200078e9607 */
[----:B------:R-:W-:Y:S01]  /*14f0*/  IMAD.WIDE.U32 R10, R11, -0x2daee0ad, RZ ;  /* 0xd2511f530b0a7825 */ /* 0x000fe200078e00ff */
[----:B------:R-:W-:-:S03]  /*1500*/  IADD3 R13, PT, PT, R9, -0x126145ec, RZ ;  /* 0xed9eba14090d7810 */ /* 0x000fc60007ffe0ff */
[----:B------:R-:W-:Y:S01]  /*1510*/  IMAD.WIDE.U32 R16, R7, -0x326172a9, RZ ;  /* 0xcd9e8d5707107825 */ /* 0x000fe200078e00ff */
[----:B------:R-:W-:-:S03]  /*1520*/  LOP3.LUT R13, R11, R12, R13, 0x96, !PT ;  /* 0x0000000c0b0d7212 */ /* 0x000fc600078e960d */
[C---:B------:R-:W-:Y:S02]  /*1530*/  VIADD R7, R8.reuse, 0x78dde6e4 ;  /* 0x78dde6e408077836 */ /* 0x040fe40000000000 */
[----:B------:R-:W-:-:S03]  /*1540*/  VIADD R11, R8, 0x1715609d ;  /* 0x1715609d080b7836 */ /* 0x000fc60000000000 */
[----:B------:R-:W-:Y:S01]  /*1550*/  LOP3.LUT R7, R17, R14, R7, 0x96, !PT ;  /* 0x0000000e11077212 */ /* 0x000fe200078e9607 */
[----:B------:R-:W-:-:S04]  /*1560*/  IMAD.WIDE.U32 R14, R13, -0x326172a9, RZ ;  /* 0xcd9e8d570d0e7825 */ /* 0x000fc800078e00ff */
[----:B------:R-:W-:Y:S01]  /*1570*/  IMAD.WIDE.U32 R12, R7, -0x2daee0ad, RZ ;  /* 0xd2511f53070c7825 */ /* 0x000fe200078e00ff */
[----:B------:R-:W-:-:S03]  /*1580*/  LOP3.LUT R11, R15, R16, R11, 0x96, !PT ;  /* 0x000000100f0b7212 */ /* 0x000fc600078e960b */
[----:B------:R-:W-:-:S05]  /*1590*/  VIADD R7, R9, 0xa9066899 ;  /* 0xa906689909077836 */ /* 0x000fca0000000000 */
[----:B------:R-:W-:Y:S01]  /*15a0*/  LOP3.LUT R7, R13, R10, R7, 0x96, !PT ;  /* 0x0000000a0d077212 */ /* 0x000fe200078e9607 */
[----:B------:R-:W-:Y:S01]  /*15b0*/  IMAD.WIDE.U32 R10, R11, -0x2daee0ad, RZ ;  /* 0xd2511f530b0a7825 */ /* 0x000fe200078e00ff */
[----:B------:R-:W-:-:S03]  /*15c0*/  IADD3 R13, PT, PT, R9, 0x646e171e, RZ ;  /* 0x646e171e090d7810 */ /* 0x000fc60007ffe0ff */
        /* <DEDUP_REMOVED lines=15> */
[----:B------:R-:W-:Y:S02]  /*16c0*/  VIADD R11, R8, 0x8ff34781 ;  /* 0x8ff34781080b7836 */ /* 0x000fe40000000000 */
[----:B------:R-:W-:Y:S01]  /*16d0*/  VIADD R9, R9, 0x96a522ad ;  /* 0x96a522ad09097836 */ /* 0x000fe20000000000 */
[----:B------:R-:W-:Y:S01]  /*16e0*/  LOP3.LUT R7, R17, R14, R7, 0x96, !PT ;  /* 0x0000000e11077212 */ /* 0x000fe200078e9607 */
[----:B------:R-:W-:-:S04]  /*16f0*/  IMAD.WIDE.U32 R14, R13, -0x326172a9, RZ ;  /* 0xcd9e8d570d0e7825 */ /* 0x000fc800078e00ff */
[----:B------:R-:W-:Y:S01]  /*1700*/  IMAD.WIDE.U32 R12, R7, -0x2daee0ad, RZ ;  /* 0xd2511f53070c7825 */ /* 0x000fe200078e00ff */
[----:B------:R-:W-:Y:S02]  /*1710*/  LOP3.LUT R16, R15, R16, R11, 0x96, !PT ;  /* 0x000000100f107212 */ /* 0x000fe400078e960b */
[----:B------:R-:W-:Y:S01]  /*1720*/  MOV R17, R14 ;  /* 0x0000000e00117202 */ /* 0x000fe20000000f00 */
[----:B------:R-:W-:Y:S01]  /*1730*/  IMAD.MOV.U32 R19, RZ, RZ, R12 ;  /* 0x000000ffff137224 */ /* 0x000fe200078e000c */
[----:B------:R-:W-:-:S05]  /*1740*/  LOP3.LUT R18, R13, R10, R9, 0x96, !PT ;  /* 0x0000000a0d127212 */ /* 0x000fca00078e9609 */
[----:B------:R0:W-:Y:S02]  /*1750*/  STG.E.128 desc[UR10][R4.64+0x10], R16 ;  /* 0x0000101004007986 */ /* 0x0001e4000c101d0a */
.L_x_15:
[----:B------:R-:W-:Y:S05]  /*1760*/  BSYNC.RECONVERGENT B0 ;  /* 0x0000000000007941 */ /* 0x000fea0003800200 */
.L_x_14:
[----:B-----5:R-:W0:Y:S02]  /*1770*/  I2F.F64.U32 R6, R6 ;  /* 0x0000000600067312 */ /* 0x020e240000201800 */
[----:B01234-:R-:W-:Y:S02]  /*1780*/  HFMA2 R5, -RZ, RZ, 1.484375, 0 ;  /* 0x3df00000ff057431 */ /* 0x01ffe400000001ff */
[----:B------:R-:W-:-:S06]  /*1790*/  IMAD.MOV.U32 R4, RZ, RZ, 0x0 ;  /* 0x00000000ff047424 */ /* 0x000fcc00078e00ff */
[----:B------:R-:W-:-:S08]  /*17a0*/  DFMA R4, R6, R4, 2.3283064365386962891e-10 ;  /* 0x3df000000604742b */ /* 0x000fd00000000004 */
[----:B------:R-:W-:-:S14]  /*17b0*/  DSETP.GT.AND P0, PT, R2, R4, PT ;  /* 0x000000040200722a */ /* 0x000fdc0003f04000 */
[----:B------:R-:W-:Y:S05]  /*17c0*/  @!P0 EXIT ;  /* 0x000000000000894d */ /* 0x000fea0003800000 */
[----:B------:R-:W2:Y:S04]  /*17d0*/  LD.E.64 R12, desc[UR10][R28.64+0x28] ;  /* 0x0000280a1c0c7980 */ /* 0x000ea8000c101b00 */
[----:B------:R-:W3:Y:S04]  /*17e0*/  LD.E.64 R24, desc[UR10][R28.64+0x20] ;  /* 0x0000200a1c187980 */ /* 0x000ee8000c101b00 */
[----:B------:R-:W4:Y:S04]  /*17f0*/  LD.E.64 R14, desc[UR10][R28.64+0x30] ;  /* 0x0000300a1c0e7980 */ /* 0x000f28000c101b00 */
[----:B------:R-:W4:Y:S04]  /*1800*/  LD.E.64 R4, desc[UR10][R28.64+0x38] ;  /* 0x0000380a1c047980 */ /* 0x000f28000c101b00 */
[----:B------:R0:W5:Y:S04]  /*1810*/  LD.E.64 R20, desc[UR10][R22.64+0x20] ;  /* 0x0000200a16147980 */ /* 0x000168000c101b00 */
[----:B------:R0:W5:Y:S04]  /*1820*/  LD.E.64 R18, desc[UR10][R22.64+0x28] ;  /* 0x0000280a16127980 */ /* 0x000168000c101b00 */
[----:B------:R0:W5:Y:S01]  /*1830*/  LD.E.64 R16, desc[UR10][R22.64+0x30] ;  /* 0x0000300a16107980 */ /* 0x000162000c101b00 */
[----:B------:R-:W-:Y:S01]  /*1840*/  IMAD.MOV.U32 R26, RZ, RZ, RZ ;  /* 0x000000ffff1a7224 */ /* 0x000fe200078e00ff */
[----:B------:R-:W-:Y:S01]  /*1850*/  BSSY.RECONVERGENT B1, `(.L_x_19) ;  /* 0x0000021000017945 */ /* 0x000fe20003800200 */
[----:B--2---:R-:W-:-:S08]  /*1860*/  DMUL R2, R12, R12 ;  /* 0x0000000c0c027228 */ /* 0x004fd00000000000 */
[----:B---3--:R-:W-:-:S08]  /*1870*/  DFMA R2, R24, R24, R2 ;  /* 0x000000181802722b */ /* 0x008fd00000000002 */
[----:B----4-:R-:W-:-:S08]  /*1880*/  DFMA R2, R14, R14, R2 ;  /* 0x0000000e0e02722b */ /* 0x010fd00000000002 */
[----:B------:R-:W-:Y:S01]  /*1890*/  DFMA R2, R4, R4, R2 ;  /* 0x000000040402722b */ /* 0x000fe20000000002 */
[----:B------:R-:W-:-:S07]  /*18a0*/  IMAD.MOV.U32 R4, RZ, RZ, RZ ;  /* 0x000000ffff047224 */ /* 0x000fce00078e00ff */
[----:B------:R-:W-:Y:S02]  /*18b0*/  DSETP.MAX.AND P0, P1, RZ, R2, PT ;  /* 0x00000002ff00722a */ /* 0x000fe4000390f000 */
[----:B------:R-:W-:-:S04]  /*18c0*/  IMAD.MOV.U32 R5, RZ, RZ, R3 ;  /* 0x000000ffff057224 */ /* 0x000fc800078e0003 */
[----:B------:R-:W-:Y:S02]  /*18d0*/  SEL R26, R26, R2, P0 ;  /* 0x000000021a1a7207 */ /* 0x000fe40000000000 */
[----:B------:R-:W-:Y:S01]  /*18e0*/  FSEL R27, R4, R5, P0 ;  /* 0x00000005041b7208 */ /* 0x000fe20000000000 */
[----:B------:R-:W-:-:S05]  /*18f0*/  IMAD.MOV.U32 R4, RZ, RZ, 0x0 ;  /* 0x00000000ff047424 */ /* 0x000fca00078e00ff */
[----:B------:R-:W-:Y:S01]  /*1900*/  @P1 LOP3.LUT R27, R5, 0x80000, RZ, 0xfc, !PT ;  /* 0x00080000051b1812 */ /* 0x000fe200078efcff */
[----:B------:R-:W-:-:S03]  /*1910*/  IMAD.MOV.U32 R5, RZ, RZ, 0x3fd80000 ;  /* 0x3fd80000ff057424 */ /* 0x000fc600078e00ff */
[----:B------:R-:W1:Y:S01]  /*1920*/  MUFU.RSQ64H R11, R27 ;  /* 0x0000001b000b7308 */ /* 0x000e620000001c00 */
[----:B------:R-:W-:-:S04]  /*1930*/  IADD3 R10, PT, PT, R27, -0x3500000, RZ ;  /* 0xfcb000001b0a7810 */ /* 0x000fc80007ffe0ff */
[----:B------:R-:W-:Y:S02]  /*1940*/  ISETP.GE.U32.AND P0, PT, R10, 0x7ca00000, PT ;  /* 0x7ca000000a00780c */ /* 0x000fe40003f06070 */
[----:B-1----:R-:W-:-:S08]  /*1950*/  DMUL R2, R10, R10 ;  /* 0x0000000a0a027228 */ /* 0x002fd00000000000 */
[----:B------:R-:W-:-:S08]  /*1960*/  DFMA R2, R26, -R2, 1 ;  /* 0x3ff000001a02742b */ /* 0x000fd00000000802 */
[----:B------:R-:W-:Y:S02]  /*1970*/  DFMA R4, R2, R4, 0.5 ;  /* 0x3fe000000204742b */ /* 0x000fe40000000004 */
[----:B------:R-:W-:-:S08]  /*1980*/  DMUL R2, R10, R2 ;  /* 0x000000020a027228 */ /* 0x000fd00000000000 */
[----:B------:R-:W-:-:S08]  /*1990*/  DFMA R8, R4, R2, R10 ;  /* 0x000000020408722b */ /* 0x000fd0000000000a */
[----:B------:R-:W-:Y:S02]  /*19a0*/  DMUL R4, R26, R8 ;  /* 0x000000081a047228 */ /* 0x000fe40000000000 */
[----:B------:R-:W-:Y:S01]  /*19b0*/  VIADD R3, R9, 0xfff00000 ;  /* 0xfff0000009037836 */ /* 0x000fe20000000000 */
[----:B------:R-:W-:-:S05]  /*19c0*/  MOV R2, R8 ;  /* 0x0000000800027202 */ /* 0x000fca0000000f00 */
[----:B------:R-:W-:-:S08]  /*19d0*/  DFMA R6, R4, -R4, R26 ;  /* 0x800000040406722b */ /* 0x000fd0000000001a */
[----:B------:R-:W-:Y:S01]  /*19e0*/  DFMA R32, R6, R2, R4 ;  /* 0x000000020620722b */ /* 0x000fe20000000004 */
[----:B0-----:R-:W-:Y:S10]  /*19f0*/  @!P0 BRA `(.L_x_20) ;  /* 0x0000000000188947 */ /* 0x001ff40003800000 */
[----:B------:R-:W-:Y:S01]  /*1a00*/  IMAD.MOV.U32 R2, RZ, RZ, R8 ;  /* 0x000000ffff027224 */ /* 0x000fe200078e0008 */
[----:B------:R-:W-:Y:S01]  /*1a10*/  MOV R8, 0x1a40 ;  /* 0x00001a4000087802 */ /* 0x000fe20000000f00 */
[----:B------:R-:W-:-:S07]  /*1a20*/  IMAD.MOV.U32 R11, RZ, RZ, R27 ;  /* 0x000000ffff0b7224 */ /* 0x000fce00078e001b */
[----:B-----5:R-:W-:Y:S05]  /*1a30*/  CALL.REL.NOINC `($__internal_2_$__cuda_sm20_dsqrt_rn_f64_mediumpath_v1) ;  /* 0x00000064008c7944 */ /* 0x020fea0003c00000 */
[----:B------:R-:W-:Y:S01]  /*1a40*/  IMAD.MOV.U32 R32, RZ, RZ, R2 ;  /* 0x000000ffff207224 */ /* 0x000fe200078e0002 */
[----:B------:R-:W-:-:S07]  /*1a50*/  MOV R33, R3 ;  /* 0x0000000300217202 */ /* 0x000fce0000000f00 */
.L_x_20:
[----:B------:R-:W-:Y:S05]  /*1a60*/  BSYNC.RECONVERGENT B1 ;  /* 0x0000000000017941 */ /* 0x000fea0003800200 */
.L_x_19:
[----:B------:R-:W2:Y:S01]  /*1a70*/  LD.E.64 R4, desc[UR10][R22.64+0x38] ;  /* 0x0000380a16047980 */ /* 0x000ea2000c101b00 */
[----:B-----5:R-:W-:Y:S01]  /*1a80*/  DMUL R2, R18, R18 ;  /* 0x0000001212027228 */ /* 0x020fe20000000000 */
[----:B------:R-:W-:Y:S01]  /*1a90*/  IMAD.MOV.U32 R26, RZ, RZ, RZ ;  /* 0x000000ffff1a7224 */ /* 0x000fe200078e00ff */
[----:B------:R-:W-:Y:S06]  /*1aa0*/  BSSY.RECONVERGENT B1, `(.L_x_21) ;  /* 0x0000020000017945 */ /* 0x000fec0003800200 */
[----:B------:R-:W-:-:S08]  /*1ab0*/  DFMA R2, R20, R20, R2 ;  /* 0x000000141402722b */ /* 0x000fd00000000002 */
[----:B------:R-:W-:-:S08]  /*1ac0*/  DFMA R2, R16, R16, R2 ;  /* 0x000000101002722b */ /* 0x000fd00000000002 */
[----:B--2---:R-:W-:Y:S01]  /*1ad0*/  DFMA R2, R4, R4, R2 ;  /* 0x000000040402722b */ /* 0x004fe20000000002 */
        /* <DEDUP_REMOVED lines=8> */
[----:B------:R-:W0:Y:S01]  /*1b60*/  MUFU.RSQ64H R11, R27 ;  /* 0x0000001b000b7308 */ /* 0x000e220000001c00 */
[----:B------:R-:W-:-:S04]  /*1b70*/  IADD3 R10, PT, PT, R27, -0x3500000, RZ ;  /* 0xfcb000001b0a7810 */ /* 0x000fc80007ffe0ff */
[----:B------:R-:W-:Y:S02]  /*1b80*/  ISETP.GE.U32.AND P0, PT, R10, 0x7ca00000, PT ;  /* 0x7ca000000a00780c */ /* 0x000fe40003f06070 */
[----:B0-----:R-:W-:-:S08]  /*1b90*/  DMUL R2, R10, R10 ;  /* 0x0000000a0a027228 */ /* 0x001fd00000000000 */
        /* <DEDUP_REMOVED lines=9> */
[----:B------:R-:W-:Y:S10]  /*1c30*/  @!P0 BRA `(.L_x_22) ;  /* 0x0000000000188947 */ /* 0x000ff40003800000 */
[----:B------:R-:W-:Y:S01]  /*1c40*/  IMAD.MOV.U32 R2, RZ, RZ, R30 ;  /* 0x000000ffff027224 */ /* 0x000fe200078e001e */
[----:B------:R-:W-:Y:S01]  /*1c50*/  MOV R8, 0x1c80 ;  /* 0x00001c8000087802 */ /* 0x000fe20000000f00 */
[----:B------:R-:W-:-:S07]  /*1c60*/  IMAD.MOV.U32 R11, RZ, RZ, R27 ;  /* 0x000000ffff0b7224 */ /* 0x000fce00078e001b */
[----:B------:R-:W-:Y:S05]  /*1c70*/  CALL.REL.NOINC `($__internal_2_$__cuda_sm20_dsqrt_rn_f64_mediumpath_v1) ;  /* 0x0000006000fc7944 */ /* 0x000fea0003c00000 */
[----:B------:R-:W-:Y:S01]  /*1c80*/  IMAD.MOV.U32 R8, RZ, RZ, R2 ;  /* 0x000000ffff087224 */ /* 0x000fe200078e0002 */
[----:B------:R-:W-:-:S07]  /*1c90*/  MOV R9, R3 ;  /* 0x0000000300097202 */ /* 0x000fce0000000f00 */
.L_x_22:
[----:B------:R-:W-:Y:S05]  /*1ca0*/  BSYNC.RECONVERGENT B1 ;  /* 0x0000000000017941 */ /* 0x000fea0003800200 */
.L_x_21:
[----:B------:R-:W-:Y:S01]  /*1cb0*/  DADD R8, R8, R32 ;  /* 0x0000000008087229 */ /* 0x000fe20000000020 */
[----:B------:R-:W-:Y:S01]  /*1cc0*/  UMOV UR6, 0x812dea11 ;  /* 0x812dea1100067882 */ /* 0x000fe20000000000 */
[----:B------:R-:W-:Y:S01]  /*1cd0*/  UMOV UR7, 0x3d719799 ;  /* 0x3d71979900077882 */ /* 0x000fe20000000000 */
[----:B------:R-:W-:Y:S01]  /*1ce0*/  DADD R26, R24, R20 ;  /* 0x00000000181a7229 */ /* 0x000fe20000000014 */
[----:B------:R-:W-:Y:S01]  /*1cf0*/  UMOV UR8, UR7 ;  /* 0x0000000700087c82 */ /* 0x000fe20008000000 */
[----:B------:R-:W-:Y:S01]  /*1d00*/  BSSY.RECONVERGENT B0, `(.L_x_23) ;  /* 0x0000019000007945 */ /* 0x000fe20003800200 */
[----:B------:R-:W-:Y:S01]  /*1d10*/  IMAD.U32 R4, RZ, RZ, UR8 ;  /* 0x00000008ff047e24 */ /* 0x000fe2000f8e00ff */
[----:B------:R-:W-:Y:S02]  /*1d20*/  DADD R20, R12, R18 ;  /* 0x000000000c147229 */ /* 0x000fe40000000012 */
[----:B------:R-:W-:Y:S01]  /*1d30*/  DSETP.MAX.AND P0, P1, R8, UR6, PT ;  /* 0x0000000608007e2a */ /* 0x000fe2000b90f000 */
[----:B------:R-:W-:Y:S01]  /*1d40*/  IMAD.MOV.U32 R2, RZ, RZ, R9 ;  /* 0x000000ffff027224 */ /* 0x000fe200078e0009 */
[----:B------:R-:W-:-:S04]  /*1d50*/  DADD R16, R14, R16 ;  /* 0x000000000e107229 */ /* 0x000fc80000000010 */
[----:B------:R-:W-:Y:S02]  /*1d60*/  FSEL R3, R2, UR8, P0 ;  /* 0x0000000802037c08 */ /* 0x000fe40008000000 */
[----:B------:R-:W-:-:S06]  /*1d70*/  SEL R2, R8, UR6, P0 ;  /* 0x0000000608027c07 */ /* 0x000fcc0008000000 */
[----:B------:R-:W-:-:S04]  /*1d80*/  @P1 LOP3.LUT R3, R4, 0x80000, RZ, 0xfc, !PT ;  /* 0x0008000004031812 */ /* 0x000fc800078efcff */
[----:B------:R-:W0:Y:S01]  /*1d90*/  MUFU.RCP64H R5, R3 ;  /* 0x0000000300057308 */ /* 0x000e220000001800 */
[----:B------:R-:W-:-:S05]  /*1da0*/  VIADD R4, R3, 0x300402 ;  /* 0x0030040203047836 */ /* 0x000fca0000000000 */
[----:B------:R-:W-:Y:S01]  /*1db0*/  FSETP.GEU.AND P0, PT, |R4|, 5.8789094863358348022e-39, PT ;  /* 0x004004020400780b */ /* 0x000fe20003f0e200 */
[----:B0-----:R-:W-:-:S08]  /*1dc0*/  DFMA R6, -R2, R4, 1 ;  /* 0x3ff000000206742b */ /* 0x001fd00000000104 */
[----:B------:R-:W-:-:S08]  /*1dd0*/  DFMA R6, R6, R6, R6 ;  /* 0x000000060606722b */ /* 0x000fd00000000006 */
[----:B------:R-:W-:-:S08]  /*1de0*/  DFMA R6, R4, R6, R4 ;  /* 0x000000060406722b */ /* 0x000fd00000000004 */
[----:B------:R-:W-:-:S08]  /*1df0*/  DFMA R8, -R2, R6, 1 ;  /* 0x3ff000000208742b */ /* 0x000fd00000000106 */
[----:B------:R-:W-:Y:S01]  /*1e00*/  DFMA R6, R6, R8, R6 ;  /* 0x000000080606722b */ /* 0x000fe20000000006 */
[----:B------:R-:W-:Y:S10]  /*1e10*/  @P0 BRA `(.L_x_24) ;  /* 0x00000000001c0947 */ /* 0x000ff40003800000 */
[----:B------:R-:W-:Y:S02]  /*1e20*/  LOP3.LUT R4, R3, 0x7fffffff, RZ, 0xc0, !PT ;  /* 0x7fffffff03047812 */ /* 0x000fe400078ec0ff */
[----:B------:R-:W-:-:S03]  /*1e30*/  MOV R6, R2 ;  /* 0x0000000200067202 */ /* 0x000fc60000000f00 */
[----:B------:R-:W-:Y:S01]  /*1e40*/  VIADD R2, R4, 0xfff00000 ;  /* 0xfff0000004027836 */ /* 0x000fe20000000000 */
[----:B------:R-:W-:-:S07]  /*1e50*/  MOV R4, 0x1e70 ;  /* 0x00001e7000047802 */ /* 0x000fce0000000f00 */
[----:B------:R-:W-:Y:S05]  /*1e60*/  CALL.REL.NOINC `($__internal_0_$__cuda_sm20_dblrcp_rn_slowpath_v3) ;  /* 0x00000058006c7944 */ /* 0x000fea0003c00000 */
[----:B------:R-:W-:Y:S02]  /*1e70*/  IMAD.MOV.U32 R6, RZ, RZ, R2 ;  /* 0x000000ffff067224 */ /* 0x000fe400078e0002 */
[----:B------:R-:W-:-:S07]  /*1e80*/  IMAD.MOV.U32 R7, RZ, RZ, R3 ;  /* 0x000000ffff077224 */ /* 0x000fce00078e0003 */
.L_x_24:
[----:B------:R-:W-:Y:S05]  /*1e90*/  BSYNC.RECONVERGENT B0 ;  /* 0x0000000000007941 */ /* 0x000fea0003800200 */
.L_x_23:
[C---:B------:R-:W-:Y:S01]  /*1ea0*/  DMUL R20, R6.reuse, R20 ;  /* 0x0000001406147228 */ /* 0x040fe20000000000 */
[----:B------:R-:W-:Y:S01]  /*1eb0*/  UMOV UR6, 0x812dea11 ;  /* 0x812dea1100067882 */ /* 0x000fe20000000000 */
[C---:B------:R-:W-:Y:S01]  /*1ec0*/  DMUL R18, R6.reuse, R26 ;  /* 0x0000001a06127228 */ /* 0x040fe20000000000 */
[----:B------:R-:W-:Y:S01]  /*1ed0*/  UMOV UR7, 0x3d719799 ;  /* 0x3d71979900077882 */ /* 0x000fe20000000000 */
[----:B------:R-:W-:Y:S01]  /*1ee0*/  DMUL R16, R6, R16 ;  /* 0x0000001006107228 */ /* 0x000fe20000000000 */
[----:B------:R-:W-:Y:S03]  /*1ef0*/  BSSY.RECONVERGENT B1, `(.L_x_25) ;  /* 0x0000052000017945 */ /* 0x000fe60003800200 */
[----:B------:R-:W-:-:S08]  /*1f00*/  DMUL R2, R20, R20 ;  /* 0x0000001414027228 */ /* 0x000fd00000000000 */
[----:B------:R-:W-:-:S08]  /*1f10*/  DFMA R2, R18, R18, R2 ;  /* 0x000000121202722b */ /* 0x000fd00000000002 */
[----:B------:R-:W-:-:S08]  /*1f20*/  DFMA R30, R16, R16, R2 ;  /* 0x00000010101e722b */ /* 0x000fd00000000002 */
[----:B------:R-:W-:-:S14]  /*1f30*/  DSETP.GEU.AND P0, PT, R30, UR6, PT ;  /* 0x000000061e007e2a */ /* 0x000fdc000bf0e000 */
[----:B------:R-:W-:Y:S05]  /*1f40*/  @!P0 BRA `(.L_x_26) ;  /* 0x0000000400308947 */ /* 0x000fea0003800000 */
[----:B------:R-:W-:Y:S01]  /*1f50*/  DADD R26, -R30, 1 ;  /* 0x3ff000001e1a7429 */ /* 0x000fe20000000100 */
[----:B------:R-:W-:Y:S01]  /*1f60*/  IMAD.MOV.U32 R4, RZ, RZ, 0x0 ;  /* 0x00000000ff047424 */ /* 0x000fe200078e00ff */
[----:B------:R-:W-:Y:S01]  /*1f70*/  BSSY.RECONVERGENT B2, `(.L_x_27) ;  /* 0x0000018000027945 */ /* 0x000fe20003800200 */
[----:B------:R-:W-:-:S03]  /*1f80*/  IMAD.MOV.U32 R5, RZ, RZ, 0x3fd80000 ;  /* 0x3fd80000ff057424 */ /* 0x000fc600078e00ff */
[----:B------:R-:W0:Y:S04]  /*1f90*/  MUFU.RSQ64H R11, R27 ;  /* 0x0000001b000b7308 */ /* 0x000e280000001c00 */
        /* <DEDUP_REMOVED lines=21> */
.L_x_28:
[----:B------:R-:W-:Y:S05]  /*20f0*/  BSYNC.RECONVERGENT B2 ;  /* 0x0000000000027941 */ /* 0x000fea0003800200 */
.L_x_27:
[----:B------:R-:W0:Y:S01]  /*2100*/  MUFU.RCP64H R3, R7 ;  /* 0x0000000700037308 */ /* 0x000e220000001800 */
[----:B------:R-:W-:Y:S01]  /*2110*/  VIADD R2, R7, 0x300402 ;  /* 0x0030040207027836 */ /* 0x000fe20000000000 */
[----:B------:R-:W-:Y:S04]  /*2120*/  BSSY.RECONVERGENT B0, `(.L_x_29) ;  /* 0x000000f000007945 */ /* 0x000fe80003800200 */
[----:B------:R-:W-:Y:S01]  /*2130*/  FSETP.GEU.AND P0, PT, |R2|, 5.8789094863358348022e-39, PT ;  /* 0x004004020200780b */ /* 0x000fe20003f0e200 */
[----:B0-----:R-:W-:-:S08]  /*2140*/  DFMA R4, R2, -R6, 1 ;  /* 0x3ff000000204742b */ /* 0x001fd00000000806 */
[----:B------:R-:W-:-:S08]  /*2150*/  DFMA R4, R4, R4, R4 ;  /* 0x000000040404722b */ /* 0x000fd00000000004 */
[----:B------:R-:W-:-:S08]  /*2160*/  DFMA R4, R2, R4, R2 ;  /* 0x000000040204722b */ /* 0x000fd00000000002 */
[----:B------:R-:W-:-:S08]  /*2170*/  DFMA R38, R4, -R6, 1 ;  /* 0x3ff000000426742b */ /* 0x000fd00000000806 */
[----:B------:R-:W-:Y:S01]  /*2180*/  DFMA R38, R4, R38, R4 ;  /* 0x000000260426722b */ /* 0x000fe20000000004 */
[----:B------:R-:W-:Y:S10]  /*2190*/  @P0 BRA `(.L_x_30) ;  /* 0x00000000001c0947 */ /* 0x000ff40003800000 */
[----:B------:R-:W-:Y:S02]  /*21a0*/  LOP3.LUT R2, R7, 0x7fffffff, RZ, 0xc0, !PT ;  /* 0x7fffffff07027812 */ /* 0x000fe400078ec0ff */
[----:B------:R-:W-:Y:S02]  /*21b0*/  MOV R3, R7 ;  /* 0x0000000700037202 */ /* 0x000fe40000000f00 */
[----:B------:R-:W-:Y:S01]  /*21c0*/  MOV R4, 0x21f0 ;  /* 0x000021f000047802 */ /* 0x000fe20000000f00 */
[----:B------:R-:W-:-:S07]  /*21d0*/  VIADD R2, R2, 0xfff00000 ;  /* 0xfff0000002027836 */ /* 0x000fce0000000000 */
[----:B------:R-:W-:Y:S05]  /*21e0*/  CALL.REL.NOINC `($__internal_0_$__cuda_sm20_dblrcp_rn_slowpath_v3) ;  /* 0x00000054008c7944 */ /* 0x000fea0003c00000 */
[----:B------:R-:W-:Y:S02]  /*21f0*/  IMAD.MOV.U32 R38, RZ, RZ, R2 ;  /* 0x000000ffff267224 */ /* 0x000fe400078e0002 */
[----:B------:R-:W-:-:S07]  /*2200*/  IMAD.MOV.U32 R39, RZ, RZ, R3 ;  /* 0x000000ffff277224 */ /* 0x000fce00078e0003 */
.L_x_30:
[----:B------:R-:W-:Y:S05]  /*2210*/  BSYNC.RECONVERGENT B0 ;  /* 0x0000000000007941 */ /* 0x000fea0003800200 */
.L_x_29:
[----:B------:R-:W0:Y:S01]  /*2220*/  MUFU.RCP64H R5, R31 ;  /* 0x0000001f00057308 */ /* 0x000e220000001800 */
[----:B------:R-:W-:Y:S01]  /*2230*/  MOV R4, 0x1 ;  /* 0x0000000100047802 */ /* 0x000fe20000000f00 */
[----:B------:R-:W-:Y:S01]  /*2240*/  DMUL R2, R12, R20 ;  /* 0x000000140c027228 */ /* 0x000fe20000000000 */
[----:B------:R-:W-:Y:S07]  /*2250*/  BSSY.RECONVERGENT B0, `(.L_x_31) ;  /* 0x0000017000007945 */ /* 0x000fee0003800200 */
[----:B------:R-:W-:-:S02]  /*2260*/  DFMA R2, R24, R18, R2 ;  /* 0x000000121802722b */ /* 0x000fc40000000002 */
[----:B0-----:R-:W-:-:S06]  /*2270*/  DFMA R6, -R30, R4, 1 ;  /* 0x3ff000001e06742b */ /* 0x001fcc0000000104 */
[----:B------:R-:W-:Y:S02]  /*2280*/  DFMA R2, R14, R16, R2 ;  /* 0x000000100e02722b */ /* 0x000fe40000000002 */
[----:B------:R-:W-:-:S08]  /*2290*/  DFMA R6, R6, R6, R6 ;  /* 0x000000060606722b */ /* 0x000fd00000000006 */
[----:B------:R-:W-:Y:S02]  /*22a0*/  DFMA R6, R4, R6, R4 ;  /* 0x000000060406722b */ /* 0x000fe40000000004 */
[----:B------:R-:W-:-:S06]  /*22b0*/  DADD R4, R38, -1 ;  /* 0xbff0000026047429 */ /* 0x000fcc0000000000 */
[----:B------:R-:W-:Y:S02]  /*22c0*/  DFMA R8, -R30, R6, 1 ;  /* 0x3ff000001e08742b */ /* 0x000fe40000000106 */
[----:B------:R-:W-:-:S06]  /*22d0*/  DMUL R10, R2, R4 ;  /* 0x00000004020a7228 */ /* 0x000fcc0000000000 */
[----:B------:R-:W-:-:S04]  /*22e0*/  DFMA R8, R6, R8, R6 ;  /* 0x000000080608722b */ /* 0x000fc80000000006 */
[----:B------:R-:W-:-:S04]  /*22f0*/  FSETP.GEU.AND P1, PT, |R11|, 6.5827683646048100446e-37, PT ;  /* 0x036000000b00780b */ /* 0x000fc80003f2e200 */
[----:B------:R-:W-:-:S08]  /*2300*/  DMUL R2, R10, R8 ;  /* 0x000000080a027228 */ /* 0x000fd00000000000 */
[----:B------:R-:W-:-:S08]  /*2310*/  DFMA R4, -R30, R2, R10 ;  /* 0x000000021e04722b */ /* 0x000fd0000000010a */
[----:B------:R-:W-:-:S10]  /*2320*/  DFMA R2, R8, R4, R2 ;  /* 0x000000040802722b */ /* 0x000fd40000000002 */
[----:B------:R-:W-:-:S05]  /*2330*/  FFMA R4, RZ, R31, R3 ;  /* 0x0000001fff047223 */ /* 0x000fca0000000003 */
[----:B------:R-:W-:-:S13]  /*2340*/  FSETP.GT.AND P0, PT, |R4|, 1.469367938527859385e-39, PT ;  /* 0x001000000400780b */ /* 0x000fda0003f04200 */
[----:B------:R-:W-:Y:S05]  /*2350*/  @P0 BRA P1, `(.L_x_32) ;  /* 0x0000000000180947 */ /* 0x000fea0000800000 */
[----:B------:R-:W-:Y:S01]  /*2360*/  IMAD.MOV.U32 R2, RZ, RZ, R10 ;  /* 0x000000ffff027224 */ /* 0x000fe200078e000a */
[----:B------:R-:W-:Y:S01]  /*2370*/  MOV R35, R31 ;  /* 0x0000001f00237202 */ /* 0x000fe20000000f00 */
[----:B------:R-:W-:Y:S01]  /*2380*/  IMAD.MOV.U32 R3, RZ, RZ, R11 ;  /* 0x000000ffff037224 */ /* 0x000fe200078e000b */
[----:B------:R-:W-:Y:S01]  /*2390*/  MOV R6, 0x23c0 ;  /* 0x000023c000067802 */ /* 0x000fe20000000f00 */
[----:B------:R-:W-:-:S07]  /*23a0*/  IMAD.MOV.U32 R34, RZ, RZ, R30 ;  /* 0x000000ffff227224 */ /* 0x000fce00078e001e */
[----:B------:R-:W-:Y:S05]  /*23b0*/  CALL.REL.NOINC `($__internal_1_$__cuda_sm20_div_rn_f64_full) ;  /* 0x0000005400bc7944 */ /* 0x000fea0003c00000 */
.L_x_32:
[----:B------:R-:W-:Y:S05]  /*23c0*/  BSYNC.RECONVERGENT B0 ;  /* 0x0000000000007941 */ /* 0x000fea0003800200 */
.L_x_31:
[----:B------:R-:W-:-:S08]  /*23d0*/  DFMA R2, R38, -R32, R2 ;  /* 0x800000202602722b */ /* 0x000fd00000000002 */
[-C--:B------:R-:W-:Y:S02]  /*23e0*/  DFMA R24, R18, R2.reuse, R24 ;  /* 0x000000021218722b */ /* 0x080fe40000000018 */
[-C--:B------:R-:W-:Y:S02]  /*23f0*/  DFMA R12, R20, R2.reuse, R12 ;  /* 0x00000002140c722b */ /* 0x080fe4000000000c */
[----:B------:R-:W-:-:S11]  /*2400*/  DFMA R14, R16, R2, R14 ;  /* 0x00000002100e722b */ /* 0x000fd6000000000e */
.L_x_26:
[----:B------:R-:W-:Y:S05]  /*2410*/  BSYNC.RECONVERGENT B1 ;  /* 0x0000000000017941 */ /* 0x000fea0003800200 */
.L_x_25:
[----:B------:R-:W0:Y:S01]  /*2420*/  S2R R3, SR_TID.X ;  /* 0x0000000000037919 */ /* 0x000e220000002100 */
[----:B------:R-:W0:Y:S01]  /*2430*/  LDC R2, c[0x0][0x360] ;  /* 0x0000d800ff027b82 */ /* 0x000e220000000800 */
[----:B------:R-:W1:Y:S02]  /*2440*/  LDCU.64 UR6, c[0x0][0x388] ;  /* 0x00007100ff0677ac */ /* 0x000e640008000a00 */
[----:B-1----:R-:W-:Y:S02]  /*2450*/  IMAD.U32 R10, RZ, RZ, UR6 ;  /* 0x00000006ff0a7e24 */ /* 0x002fe4000f8e00ff */
[----:B------:R-:W-:Y:S02]  /*2460*/  IMAD.U32 R11, RZ, RZ, UR7 ;  /* 0x00000007ff0b7e24 */ /* 0x000fe4000f8e00ff */
[----:B0-----:R-:W-:-:S04]  /*2470*/  IMAD R27, R2, UR9, R3 ;  /* 0x00000009021b7c24 */ /* 0x001fc8000f8e0203 */
[----:B------:R-:W-:-:S05]  /*2480*/  IMAD.WIDE R26, R27, 0x40, R10 ;  /* 0x000000401b1a7825 */ /* 0x000fca00078e020a */
[----:B------:R-:W2:Y:S01]  /*2490*/  LDG.E R9, desc[UR10][R26.64+0x30] ;  /* 0x0000300a1a097981 */ /* 0x000ea2000c1e1900 */
[----:B------:R-:W-:Y:S01]  /*24a0*/  DMUL R12, R12, R12 ;  /* 0x0000000c0c0c7228 */ /* 0x000fe20000000000 */
[----:B------:R-:W-:Y:S07]  /*24b0*/  BSSY.RECONVERGENT B1, `(.L_x_33) ;  /* 0x000014e000017945 */ /* 0x000fee0003800200 */
[----:B------:R-:W-:-:S08]  /*24c0*/  DFMA R12, R24, R24, R12 ;  /* 0x00000018180c722b */ /* 0x000fd0000000000c */
[----:B------:R-:W-:Y:S01]  /*24d0*/  DFMA R14, R14, R14, R12 ;  /* 0x0000000e0e0e722b */ /* 0x000fe2000000000c */
[----:B--2---:R-:W-:-:S13]  /*24e0*/  ISETP.NE.AND P0, PT, R9, 0x1, PT ;  /* 0x000000010900780c */ /* 0x004fda0003f05270 */
[----:B------:R-:W-:Y:S05]  /*24f0*/  @!P0 BRA `(.L_x_34) ;  /* 0x0000001400148947 */ /* 0x000fea0003800000 */
[----:B------:R-:W2:Y:S04]  /*2500*/  LDG.E R8, desc[UR10][R26.64] ;  /* 0x0000000a1a087981 */ /* 0x000ea8000c1e1900 */
[----:B------:R0:W5:Y:S01]  /*2510*/  LDG.E.128 R4, desc[UR10][R26.64+0x10] ;  /* 0x0000100a1a047981 */ /* 0x000162000c1e1d00 */
[----:B------:R-:W-:Y:S01]  /*2520*/  BSSY.RECONVERGENT B0, `(.L_x_35) ;  /* 0x0000014000007945 */ /* 0x000fe20003800200 */
[----:B--2---:R-:W-:-:S05]  /*2530*/  VIADD R13, R8, 0x1 ;  /* 0x00000001080d7836 */ /* 0x004fca0000000000 */
[----:B------:R0:W-:Y:S01]  /*2540*/  STG.E desc[UR10][R26.64], R13 ;  /* 0x0000000d1a007986 */ /* 0x0001e2000c10190a */
[----:B------:R-:W-:-:S13]  /*2550*/  ISETP.NE.AND P0, PT, R13, RZ, PT ;  /* 0x000000ff0d00720c */ /* 0x000fda0003f05270 */
[----:B0-----:R-:W-:Y:S05]  /*2560*/  @!P0 BRA `(.L_x_36) ;  /* 0x0000000000088947 */ /* 0x001fea0003800000 */
[----:B------:R0:W5:Y:S01]  /*2570*/  LDG.E R31, desc[UR10][R26.64+0x4] ;  /* 0x0000040a1a1f7981 */ /* 0x000162000c1e1900 */
[----:B------:R-:W-:Y:S05]  /*2580*/  BRA `(.L_x_37) ;  /* 0x0000000000347947 */ /* 0x000fea0003800000 */
.L_x_36:
[----:B------:R-:W2:Y:S02]  /*2590*/  LDG.E R31, desc[UR10][R26.64+0x4] ;  /* 0x0000040a1a1f7981 */ /* 0x000ea4000c1e1900 */
[----:B--2---:R-:W-:-:S04]  /*25a0*/  IADD3 R31, PT, PT, R31, 0x1, RZ ;  /* 0x000000011f1f7810 */ /* 0x004fc80007ffe0ff */
[----:B------:R-:W-:Y:S01]  /*25b0*/  ISETP.NE.AND P0, PT, R31, RZ, PT ;  /* 0x000000ff1f00720c */ /* 0x000fe20003f05270 */
[----:B------:R1:W-:-:S12]  /*25c0*/  STG.E desc[UR10][R26.64+0x4], R31 ;  /* 0x0000041f1a007986 */ /* 0x0003d8000c10190a */
[----:B-1----:R-:W-:Y:S05]  /*25d0*/  @P0 BRA `(.L_x_37) ;  /* 0x0000000000200947 */ /* 0x002fea0003800000 */
[----:B------:R-:W2:Y:S02]  /*25e0*/  LDG.E R2, desc[UR10][R26.64+0x8] ;  /* 0x0000080a1a027981 */ /* 0x000ea4000c1e1900 */
[----:B--2---:R-:W-:-:S05]  /*25f0*/  VIADD R25, R2, 0x1 ;  /* 0x0000000102197836 */ /* 0x004fca0000000000 */
[----:B------:R-:W-:-:S13]  /*2600*/  ISETP.NE.AND P0, PT, R25, RZ, PT ;  /* 0x000000ff1900720c */ /* 0x000fda0003f05270 */
[----:B------:R-:W2:Y:S01]  /*2610*/  @!P0 LDG.E R2, desc[UR10][R26.64+0xc] ;  /* 0x00000c0a1a028981 */ /* 0x000ea2000c1e1900 */
[----:B------:R-:W-:-:S03]  /*2620*/  IMAD.MOV.U32 R31, RZ, RZ, RZ ;  /* 0x000000ffff1f7224 */ /* 0x000fc600078e00ff */
[----:B------:R1:W-:Y:S01]  /*2630*/  STG.E desc[UR10][R26.64+0x8], R25 ;  /* 0x000008191a007986 */ /* 0x0003e2000c10190a */
[----:B--2---:R-:W-:-:S05]  /*2640*/  @!P0 VIADD R33, R2, 0x1 ;  /* 0x0000000102218836 */ /* 0x004fca0000000000 */
[----:B------:R1:W-:Y:S02]  /*2650*/  @!P0 STG.E desc[UR10][R26.64+0xc], R33 ;  /* 0x00000c211a008986 */ /* 0x0003e4000c10190a */
.L_x_37:
[----:B------:R-:W-:Y:S05]  /*2660*/  BSYNC.RECONVERGENT B0 ;  /* 0x0000000000007941 */ /* 0x000fea0003800200 */
.L_x_35:
[----:B------:R-:W2:Y:S01]  /*2670*/  S2R R12, SR_CTAID.X ;  /* 0x00000000000c7919 */ /* 0x000ea20000002500 */
[----:B------:R-:W2:Y:S02]  /*2680*/  LDCU UR6, c[0x0][0x360] ;  /* 0x00006c00ff0677ac */ /* 0x000ea40008000800 */
[----:B--2---:R-:W-:-:S04]  /*2690*/  IMAD R3, R12, UR6, R3 ;  /* 0x000000060c037c24 */ /* 0x004fc8000f8e0203 */
[----:B------:R-:W-:-:S05]  /*26a0*/  IMAD.WIDE R10, R3, 0x40, R10 ;  /* 0x00000040030a7825 */ /* 0x000fca00078e020a */
[----:B01----:R-:W2:Y:S04]  /*26b0*/  LDG.E.64 R26, desc[UR10][R10.64+0x8] ;  /* 0x0000080a0a1a7981 */ /* 0x003ea8000c1e1b00 */
[----:B------:R-:W3:Y:S01]  /*26c0*/  LDG.E.64 R2, desc[UR10][R10.64+0x20] ;  /* 0x0000200a0a027981 */ /* 0x000ee2000c1e1b00 */
[----:B------:R-:W-:Y:S01]  /*26d0*/  IMAD.HI.U32 R30, R13, -0x2daee0ad, RZ ;  /* 0xd2511f530d1e7827 */ /* 0x000fe200078e00ff */
[----:B------:R-:W-:Y:S01]  /*26e0*/  MOV R13, 0xd2511f53 ;  /* 0xd2511f53000d7802 */ /* 0x000fe20000000f00 */
[----:B------:R-:W-:Y:S01]  /*26f0*/  BSSY.RECONVERGENT B0, `(.L_x_38) ;  /* 0x0000054000007945 */ /* 0x000fe20003800200 */
[----:B------:R-:W-:-:S03]  /*2700*/  ISETP.NE.AND P0, PT, R0, 0x3, PT ;  /* 0x000000030000780c */ /* 0x000fc60003f05270 */
        /* <DEDUP_REMOVED lines=8> */
[----:B------:R-:W-:-:S03]  /*2790*/  LOP3.LUT R25, R25, R24, R27, 0x96, !PT ;  /* 0x0000001819197212 */ /* 0x000fc600078e961b */
[----:B------:R-:W-:Y:S01]  /*27a0*/  VIADD R27, R3, 0x76cf5d0a ;  /* 0x76cf5d0a031b7836 */ /* 0x000fe20000000000 */
[----:B------:R-:W-:Y:S01]  /*27b0*/  LOP3.LUT R8, R8, R31, R13, 0x96, !PT ;  /* 0x0000001f08087212 */ /* 0x000fe200078e960d */
[----:B------:R-:W-:Y:S01]  /*27c0*/  IMAD.WIDE.U32 R24, R25, -0x2daee0ad, RZ ;  /* 0xd2511f5319187825 */ /* 0x000fe200078e00ff */
[----:B------:R-:W-:-:S03]  /*27d0*/  IADD3 R13, PT, PT, R2, 0x3c6ef372, RZ ;  /* 0x3c6ef372020d7810 */ /* 0x000fc60007ffe0ff */
[----:B------:R-:W-:Y:S01]  /*27e0*/  IMAD.WIDE.U32 R32, R8, -0x326172a9, RZ ;  /* 0xcd9e8d5708207825 */ /* 0x000fe200078e00ff */
[----:B------:R-:W-:-:S03]  /*27f0*/  LOP3.LUT R27, R25, R27, R30, 0x96, !PT ;  /* 0x0000001b191b7212 */ /* 0x000fc600078e961e */
[----:B------:R-:W-:Y:S01]  /*2800*/  VIADD R25, R2, 0xdaa66d2b ;  /* 0xdaa66d2b02197836 */ /* 0x000fe20000000000 */
[----:B------:R-:W-:Y:S01]  /*2810*/  LOP3.LUT R13, R33, R26, R13, 0x96, !PT ;  /* 0x0000001a210d7212 */ /* 0x000fe200078e960d */
[----:B------:R-:W-:-:S04]  /*2820*/  IMAD.WIDE.U32 R26, R27, -0x326172a9, RZ ;  /* 0xcd9e8d571b1a7825 */ /* 0x000fc800078e00ff */
[----:B------:R-:W-:Y:S01]  /*2830*/  IMAD.WIDE.U32 R30, R13, -0x2daee0ad, RZ ;  /* 0xd2511f530d1e7825 */ /* 0x000fe200078e00ff */
[----:B------:R-:W-:-:S03]  /*2840*/  LOP3.LUT R25, R27, R32, R25, 0x96, !PT ;  /* 0x000000201b197212 */ /* 0x000fc600078e9619 */
[C---:B------:R-:W-:Y:S02]  /*2850*/  VIADD R13, R3.reuse, 0x32370b8f ;  /* 0x32370b8f030d7836 */ /* 0x040fe40000000000 */
[----:B------:R-:W-:-:S03]  /*2860*/  VIADD R27, R3, 0xed9eba14 ;  /* 0xed9eba14031b7836 */ /* 0x000fc60000000000 */
[----:B------:R-:W-:Y:S01]  /*2870*/  LOP3.LUT R13, R31, R24, R13, 0x96, !PT ;  /* 0x000000181f0d7212 */ /* 0x000fe200078e960d */
[----:B------:R-:W-:-:S04]  /*2880*/  IMAD.WIDE.U32 R24, R25, -0x2daee0ad, RZ ;  /* 0xd2511f5319187825 */ /* 0x000fc800078e00ff */
[----:B------:R-:W-:Y:S01]  /*2890*/  IMAD.WIDE.U32 R32, R13, -0x326172a9, RZ ;  /* 0xcd9e8d570d207825 */ /* 0x000fe200078e00ff */
[C---:B------:R-:W-:Y:S02]  /*28a0*/  IADD3 R13, PT, PT, R2.reuse, 0x78dde6e4, RZ ;  /* 0x78dde6e4020d7810 */ /* 0x040fe40007ffe0ff */
[----:B------:R-:W-:Y:S01]  /*28b0*/  LOP3.LUT R27, R25, R30, R27, 0x96, !PT ;  /* 0x0000001e191b7212 */ /* 0x000fe200078e961b */
[----:B------:R-:W-:Y:S01]  /*28c0*/  VIADD R25, R2, 0x1715609d ;  /* 0x1715609d02197836 */ /* 0x000fe20000000000 */
[----:B------:R-:W-:-:S03]  /*28d0*/  LOP3.LUT R13, R33, R26, R13, 0x96, !PT ;  /* 0x0000001a210d7212 */ /* 0x000fc600078e960d */
        /* <DEDUP_REMOVED lines=8> */
[C---:B------:R-:W-:Y:S02]  /*2960*/  IADD3 R13, PT, PT, R2.reuse, -0x4ab325aa, RZ ;  /* 0xb54cda56020d7810 */ /* 0x040fe40007ffe0ff */
[----:B------:R-:W-:Y:S01]  /*2970*/  LOP3.LUT R27, R25, R30, R27, 0x96, !PT ;  /* 0x0000001e191b7212 */ /* 0x000fe200078e961b */
[----:B------:R-:W-:Y:S01]  /*2980*/  VIADD R25, R2, 0x5384540f ;  /* 0x5384540f02197836 */ /* 0x000fe20000000000 */
[----:B------:R-:W-:-:S03]  /*2990*/  LOP3.LUT R13, R33, R26, R13, 0x96, !PT ;  /* 0x0000001a210d7212 */ /* 0x000fc600078e960d */
[----:B------:R-:W-:-:S04]  /*29a0*/  IMAD.WIDE.U32 R26, R27, -0x326172a9, RZ ;  /* 0xcd9e8d571b1a7825 */ /* 0x000fc800078e00ff */
[----:B------:R-:W-:Y:S01]  /*29b0*/  IMAD.WIDE.U32 R30, R13, -0x2daee0ad, RZ ;  /* 0xd2511f530d1e7825 */ /* 0x000fe200078e00ff */
[----:B------:R-:W-:-:S03]  /*29c0*/  LOP3.LUT R32, R27, R32, R25, 0x96, !PT ;  /* 0x000000201b207212 */ /* 0x000fc600078e9619 */
[C---:B------:R-:W-:Y:S02]  /*29d0*/  VIADD R13, R3.reuse, 0x1fd5c5a3 ;  /* 0x1fd5c5a3030d7836 */ /* 0x040fe40000000000 */
[----:B------:R-:W-:Y:S02]  /*29e0*/  VIADD R27, R3, 0xdb3d7428 ;  /* 0xdb3d7428031b7836 */ /* 0x000fe40000000000 */
[----:B------:R-:W-:Y:S01]  /*29f0*/  IMAD.WIDE.U32 R32, R32, -0x2daee0ad, RZ ;  /* 0xd2511f5320207825 */ /* 0x000fe200078e00ff */
[----:B------:R-:W-:Y:S02]  /*2a00*/  LOP3.LUT R24, R31, R24, R13, 0x96, !PT ;  /* 0x000000181f187212 */ /* 0x000fe400078e960d */
[----:B------:R-:W-:Y:S01]  /*2a10*/  IADD3 R13, PT, PT, R2, -0xe443238, RZ ;  /* 0xf1bbcdc8020d7810 */ /* 0x000fe20007ffe0ff */
[----:B------:R-:W-:Y:S01]  /*2a20*/  VIADD R3, R3, 0x96a522ad ;  /* 0x96a522ad03037836 */ /* 0x000fe20000000000 */
[----:B------:R-:W-:Y:S01]  /*2a30*/  LOP3.LUT R27, R33, R30, R27, 0x96, !PT ;  /* 0x0000001e211b7212 */ /* 0x000fe200078e961b */
[----:B------:R-:W-:-:S04]  /*2a40*/  IMAD.WIDE.U32 R24, R24, -0x326172a9, RZ ;  /* 0xcd9e8d5718187825 */ /* 0x000fc800078e00ff */
[----:B------:R-:W-:Y:S01]  /*2a50*/  IMAD.WIDE.U32 R34, R27, -0x326172a9, RZ ;  /* 0xcd9e8d571b227825 */ /* 0x000fe200078e00ff */
[----:B------:R-:W-:-:S03]  /*2a60*/  LOP3.LUT R13, R25, R26, R13, 0x96, !PT ;  /* 0x0000001a190d7212 */ /* 0x000fc600078e960d */
[----:B------:R-:W-:Y:S02]  /*2a70*/  VIADD R25, R2, 0x8ff34781 ;  /* 0x8ff3478102197836 */ /* 0x000fe40000000000 */
[----:B------:R-:W-:-:S03]  /*2a80*/  IMAD.WIDE.U32 R30, R13, -0x2daee0ad, RZ ;  /* 0xd2511f530d1e7825 */ /* 0x000fc600078e00ff */
[----:B------:R-:W-:Y:S01]  /*2a90*/  LOP3.LUT R24, R35, R24, R25, 0x96, !PT ;  /* 0x0000001823187212 */ /* 0x000fe200078e9619 */
[----:B------:R-:W-:Y:S01]  /*2aa0*/  IMAD.MOV.U32 R27, RZ, RZ, R30 ;  /* 0x000000ffff1b7224 */ /* 0x000fe200078e001e */
[----:B------:R-:W-:Y:S02]  /*2ab0*/  LOP3.LUT R26, R31, R32, R3, 0x96, !PT ;  /* 0x000000201f1a7212 */ /* 0x000fe400078e9603 */
[----:B------:R-:W-:-:S05]  /*2ac0*/  MOV R25, R34 ;  /* 0x0000002200197202 */ /* 0x000fca0000000f00 */
[----:B------:R0:W-:Y:S01]  /*2ad0*/  STG.E.128 desc[UR10][R10.64+0x10], R24 ;  /* 0x000010180a007986 */ /* 0x0001e2000c101d0a */
[----:B------:R-:W-:Y:S05]  /*2ae0*/  @!P0 BRA `(.L_x_39) ;  /* 0x0000000000408947 */ /* 0x000fea0003800000 */
[----:B------:R-:W-:Y:S01]  /*2af0*/  ISETP.NE.AND P0, PT, R0, 0x2, PT ;  /* 0x000000020000780c */ /* 0x000fe20003f05270 */
[----:B0-----:R-:W-:Y:S02]  /*2b00*/  IMAD.MOV.U32 R25, RZ, RZ, R6 ;  /* 0x000000ffff197224 */ /* 0x001fe400078e0006 */
[----:B------:R-:W-:Y:S02]  /*2b10*/  IMAD.MOV.U32 R2, RZ, RZ, R7 ;  /* 0x000000ffff027224 */ /* 0x000fe400078e0007 */
[----:B------:R-:W-:-:S08]  /*2b20*/  IMAD.MOV.U32 R27, RZ, RZ, R24 ;  /* 0x000000ffff1b7224 */ /* 0x000fd000078e0018 */
[----:B------:R-:W-:Y:S05]  /*2b30*/  @!P0 BRA `(.L_x_40) ;  /* 0x00000000003c8947 */ /* 0x000fea0003800000 */
[----:B------:R-:W-:Y:S01]  /*2b40*/  ISETP.NE.AND P0, PT, R0, 0x1, PT ;  /* 0x000000010000780c */ /* 0x000fe20003f05270 */
[----:B------:R-:W-:Y:S01]  /*2b50*/  IMAD.MOV.U32 R2, RZ, RZ, R5 ;  /* 0x000000ffff027224 */ /* 0x000fe200078e0005 */
[----:B------:R-:W-:Y:S01]  /*2b60*/  MOV R25, R4 ;  /* 0x0000000400197202 */ /* 0x000fe20000000f00 */
[----:B------:R-:W-:Y:S02]  /*2b70*/  IMAD.MOV.U32 R27, RZ, RZ, R6 ;  /* 0x000000ffff1b7224 */ /* 0x000fe400078e0006 */
[----:B------:R-:W-:-:S08]  /*2b80*/  IMAD.MOV.U32 R34, RZ, RZ, R7 ;  /* 0x000000ffff227224 */ /* 0x000fd000078e0007 */
[----:B------:R-:W-:Y:S05]  /*2b90*/  @P0 BRA `(.L_x_40) ;  /* 0x0000000000240947 */ /* 0x000fea0003800000 */
[----:B------:R-:W-:Y:S01]  /*2ba0*/  MOV R25, R5 ;  /* 0x0000000500197202 */ /* 0x000fe20000000f00 */
[----:B------:R-:W-:Y:S02]  /*2bb0*/  IMAD.MOV.U32 R2, RZ, RZ, R6 ;  /* 0x000000ffff027224 */ /* 0x000fe400078e0006 */
[----:B------:R-:W-:Y:S02]  /*2bc0*/  IMAD.MOV.U32 R27, RZ, RZ, R7 ;  /* 0x000000ffff1b7224 */ /* 0x000fe400078e0007 */
[----:B------:R-:W-:Y:S01]  /*2bd0*/  IMAD.MOV.U32 R34, RZ, RZ, R24 ;  /* 0x000000ffff227224 */ /* 0x000fe200078e0018 */
[----:B------:R-:W-:Y:S06]  /*2be0*/  BRA `(.L_x_40) ;  /* 0x0000000000107947 */ /* 0x000fec0003800000 */
.L_x_39:
[----:B0-----:R-:W-:Y:S01]  /*2bf0*/  IMAD.MOV.U32 R27, RZ, RZ, R34 ;  /* 0x000000ffff1b7224 */ /* 0x001fe200078e0022 */
[----:B------:R-:W-:Y:S01]  /*2c00*/  MOV R25, R7 ;  /* 0x0000000700197202 */ /* 0x000fe20000000f00 */
[----:B------:R-:W-:Y:S02]  /*2c10*/  IMAD.MOV.U32 R2, RZ, RZ, R24 ;  /* 0x000000ffff027224 */ /* 0x000fe400078e0018 */
[----:B------:R-:W-:-:S07]  /*2c20*/  IMAD.MOV.U32 R34, RZ, RZ, R26 ;  /* 0x000000ffff227224 */ /* 0x000fce00078e001a */
.L_x_40:
[----:B------:R-:W-:Y:S05]  /*2c30*/  BSYNC.RECONVERGENT B0 ;  /* 0x0000000000007941 */ /* 0x000fea0003800200 */
.L_x_38:
[----:B------:R-:W-:Y:S01]  /*2c40*/  IMAD.WIDE.U32 R2, R2, 0x200000, RZ ;  /* 0x0020000002027825 */ /* 0x000fe200078e00ff */
[----:B------:R-:W-:Y:S03]  /*2c50*/  BSSY.RECONVERGENT B0, `(.L_x_41) ;  /* 0x000005f000007945 */ /* 0x000fe60003800200 */
[----:B------:R-:W-:Y:S01]  /*2c60*/  IMAD.MOV.U32 R30, RZ, RZ, 0x0 ;  /* 0x00000000ff1e7424 */ /* 0x000fe200078e00ff */
[----:B------:R-:W-:Y:S01]  /*2c70*/  LOP3.LUT R24, R2, R25, RZ, 0x3c, !PT ;  /* 0x0000001902187212 */ /* 0x000fe200078e3cff */
[----:B------:R-:W-:Y:S01]  /*2c80*/  IMAD.MOV.U32 R31, RZ, RZ, 0x3ca00000 ;  /* 0x3ca00000ff1f7424 */ /* 0x000fe200078e00ff */
[----:B------:R-:W-:Y:S01]  /*2c90*/  MOV R25, R3 ;  /* 0x0000000300197202 */ /* 0x000fe20000000f00 */
[----:B------:R-:W-:-:S03]  /*2ca0*/  IMAD.MOV.U32 R4, RZ, RZ, -0x3ff ;  /* 0xfffffc01ff047424 */ /* 0x000fc600078e00ff */
[----:B------:R-:W0:Y:S02]  /*2cb0*/  I2F.F64.U64 R2, R24 ;  /* 0x0000001800027312 */ /* 0x000e240000301800 */
[----:B0-----:R-:W-:Y:S01]  /*2cc0*/  DFMA R10, R2, R30, 5.5511151231257827021e-17 ;  /* 0x3c900000020a742b */ /* 0x001fe2000000001e */
[----:B------:R-:W-:-:S03]  /*2cd0*/  IMAD.WIDE.U32 R2, R34, 0x200000, RZ ;  /* 0x0020000022027825 */ /* 0x000fc600078e00ff */
[----:B------:R-:W-:Y:S01]  /*2ce0*/  LOP3.LUT R26, R2, R27, RZ, 0x3c, !PT ;  /* 0x0000001b021a7212 */ /* 0x000fe200078e3cff */
[----:B------:R-:W-:-:S05]  /*2cf0*/  IMAD.MOV.U32 R27, RZ, RZ, R3 ;  /* 0x000000ffff1b7224 */ /* 0x000fca00078e0003 */
[----:B------:R-:W-:Y:S01]  /*2d00*/  ISETP.GT.AND P0, PT, R11, 0xfffff, PT ;  /* 0x000fffff0b00780c */ /* 0x000fe20003f04270 */
[----:B------:R-:W-:Y:S01]  /*2d10*/  IMAD.MOV.U32 R6, RZ, RZ, R10 ;  /* 0x000000ffff067224 */ /* 0x000fe200078e000a */
[----:B------:R-:W-:Y:S01]  /*2d20*/  MOV R7, R11 ;  /* 0x0000000b00077202 */ /* 0x000fe20000000f00 */
[----:B------:R-:W-:Y:S01]  /*2d30*/  IMAD.MOV.U32 R5, RZ, RZ, R11 ;  /* 0x000000ffff057224 */ /* 0x000fe200078e000b */
[----:B------:R-:W0:Y:S09]  /*2d40*/  I2F.F64.U64 R2, R26 ;  /* 0x0000001a00027312 */ /* 0x000e320000301800 */
[----:B------:R-:W-:Y:S01]  /*2d50*/  @!P0 DMUL R6, R6, 1.80143985094819840000e+16 ;  /* 0x4350000006068828 */ /* 0x000fe20000000000 */
[----:B------:R-:W-:Y:S01]  /*2d60*/  @!P0 IMAD.MOV.U32 R4, RZ, RZ, -0x435 ;  /* 0xfffffbcbff048424 */ /* 0x000fe200078e00ff */
[----:B0-----:R-:W-:-:S08]  /*2d70*/  DFMA R2, R2, 2.2204460492503130808e-16, R30 ;  /* 0x3cb000000202782b */ /* 0x001fd0000000001e */
[----:B------:R-:W-:Y:S02]  /*2d80*/  @!P0 IMAD.MOV.U32 R5, RZ, RZ, R7 ;  /* 0x000000ffff058224 */ /* 0x000fe400078e0007 */
[----:B------:R-:W-:-:S03]  /*2d90*/  @!P0 IMAD.MOV.U32 R10, RZ, RZ, R6 ;  /* 0x000000ffff0a8224 */ /* 0x000fc600078e0006 */
[----:B------:R-:W-:-:S04]  /*2da0*/  IADD3 R8, PT, PT, R5, -0x1, RZ ;  /* 0xffffffff05087810 */ /* 0x000fc80007ffe0ff */
[----:B------:R-:W-:-:S13]  /*2db0*/  ISETP.GT.U32.AND P1, PT, R8, 0x7feffffe, PT ;  /* 0x7feffffe0800780c */ /* 0x000fda0003f24070 */
[----:B------:R-:W-:Y:S05]  /*2dc0*/  @P1 BRA `(.L_x_42) ;  /* 0x0000000400041947 */ /* 0x000fea0003800000 */
[----:B------:R-:W-:Y:S01]  /*2dd0*/  LOP3.LUT R6, R5, 0xfffff, RZ, 0xc0, !PT ;  /* 0x000fffff05067812 */ /* 0x000fe200078ec0ff */
[----:B------:R-:W-:Y:S01]  /*2de0*/  IMAD.MOV.U32 R33, RZ, RZ, 0x3ed0ee25 ;  /* 0x3ed0ee25ff217424 */ /* 0x000fe200078e00ff */
[----:B------:R-:W-:Y:S01]  /*2df0*/  MOV R32, 0x8b7a8b04 ;  /* 0x8b7a8b0400207802 */ /* 0x000fe20000000f00 */
[----:B------:R-:W-:Y:S01]  /*2e00*/  UMOV UR6, 0x3ae80f1e ;  /* 0x3ae80f1e00067882 */ /* 0x000fe20000000000 */
[----:B------:R-:W-:Y:S01]  /*2e10*/  LOP3.LUT R7, R6, 0x3ff00000, RZ, 0xfc, !PT ;  /* 0x3ff0000006077812 */ /* 0x000fe200078efcff */
[----:B------:R-:W-:Y:S01]  /*2e20*/  UMOV UR7, 0x3eb1380b ;  /* 0x3eb1380b00077882 */ /* 0x000fe20000000000 */
[----:B------:R-:W-:Y:S01]  /*2e30*/  MOV R6, R10 ;  /* 0x0000000a00067202 */ /* 0x000fe20000000f00 */
[----:B------:R-:W-:Y:S01]  /*2e40*/  IMAD.MOV.U32 R10, RZ, RZ, RZ ;  /* 0x000000ffff0a7224 */ /* 0x000fe200078e00ff */
[----:B------:R-:W-:Y:S01]  /*2e50*/  ISETP.GE.U32.AND P0, PT, R7, 0x3ff6a09f, PT ;  /* 0x3ff6a09f0700780c */ /* 0x000fe20003f06070 */
[----:B------:R-:W-:Y:S01]  /*2e60*/  UMOV UR8, 0x80000000 ;  /* 0x8000000000087882 */ /* 0x000fe20000000000 */
[----:B------:R-:W-:Y:S01]  /*2e70*/  LEA.HI R34, R5, R4, RZ, 0xc ;  /* 0x0000000405227211 */ /* 0x000fe200078f60ff */
[----:B------:R-:W-:Y:S01]  /*2e80*/  UMOV UR9, 0x43300000 ;  /* 0x4330000000097882 */ /* 0x000fe20000000000 */
[----:B------:R-:W-:-:S09]  /*2e90*/  MOV R35, 0x43300000 ;  /* 0x4330000000237802 */ /* 0x000fd20000000f00 */
[----:B------:R-:W-:Y:S02]  /*2ea0*/  @P0 VIADD R11, R7, 0xfff00000 ;  /* 0xfff00000070b0836 */ /* 0x000fe40000000000 */
[----:B------:R-:W-:Y:S02]  /*2eb0*/  @P0 VIADD R34, R34, 0x1 ;  /* 0x0000000122220836 */ /* 0x000fe40000000000 */
[----:B------:R-:W-:-:S03]  /*2ec0*/  @P0 IMAD.MOV.U32 R7, RZ, RZ, R11 ;  /* 0x000000ffff070224 */ /* 0x000fc600078e000b */
[----:B------:R-:W-:-:S03]  /*2ed0*/  LOP3.LUT R34, R34, 0x80000000, RZ, 0x3c, !PT ;  /* 0x8000000022227812 */ /* 0x000fc600078e3cff */
[C---:B------:R-:W-:Y:S02]  /*2ee0*/  DADD R30, R6.reuse, 1 ;  /* 0x3ff00000061e7429 */ /* 0x040fe40000000000 */
[----:B------:R-:W-:-:S04]  /*2ef0*/  DADD R6, R6, -1 ;  /* 0xbff0000006067429 */ /* 0x000fc80000000000 */
[----:B------:R-:W0:Y:S02]  /*2f00*/  MUFU.RCP64H R11, R31 ;  /* 0x0000001f000b7308 */ /* 0x000e240000001800 */
[----:B0-----:R-:W-:-:S08]  /*2f10*/  DFMA R24, -R30, R10, 1 ;  /* 0x3ff000001e18742b */ /* 0x001fd0000000010a */
[----:B------:R-:W-:-:S08]  /*2f20*/  DFMA R24, R24, R24, R24 ;  /* 0x000000181818722b */ /* 0x000fd00000000018 */
[----:B------:R-:W-:-:S08]  /*2f30*/  DFMA R10, R10, R24, R10 ;  /* 0x000000180a0a722b */ /* 0x000fd0000000000a */
[----:B------:R-:W-:-:S08]  /*2f40*/  DMUL R24, R6, R10 ;  /* 0x0000000a06187228 */ /* 0x000fd00000000000 */
[----:B------:R-:W-:-:S08]  /*2f50*/  DFMA R24, R6, R10, R24 ;  /* 0x0000000a0618722b */ /* 0x000fd00000000018 */
[----:B------:R-:W-:Y:S02]  /*2f60*/  DMUL R26, R24, R24 ;  /* 0x00000018181a7228 */ /* 0x000fe40000000000 */
[----:B------:R-:W-:-:S06]  /*2f70*/  DADD R4, R6, -R24 ;  /* 0x0000000006047229 */ /* 0x000fcc0000000818 */
[----:B------:R-:W-:Y:S01]  /*2f80*/  DFMA R30, R26, UR6, R32 ;  /* 0x000000061a1e7c2b */ /* 0x000fe20008000020 */
[----:B------:R-:W-:Y:S01]  /*2f90*/  UMOV UR6, 0x9f02676f ;  /* 0x9f02676f00067882 */ /* 0x000fe20000000000 */
[----:B------:R-:W-:Y:S01]  /*2fa0*/  UMOV UR7, 0x3ef3b266 ;  /* 0x3ef3b26600077882 */ /* 0x000fe20000000000 */
[----:B------:R-:W-:Y:S02]  /*2fb0*/  DADD R32, R4, R4 ;  /* 0x0000000004207229 */ /* 0x000fe40000000004 */
[----:B------:R-:W-:Y:S01]  /*2fc0*/  DADD R4, R34, -UR8 ;  /* 0x8000000822047e29 */ /* 0x000fe20008000000 */
[----:B------:R-:W-:Y:S01]  /*2fd0*/  UMOV UR8, 0xfefa39ef ;  /* 0xfefa39ef00087882 */ /* 0x000fe20000000000 */
[----:B------:R-:W-:Y:S01]  /*2fe0*/  UMOV UR9, 0x3fe62e42 ;  /* 0x3fe62e4200097882 */ /* 0x000fe20000000000 */
[----:B------:R-:W-:Y:S01]  /*2ff0*/  DFMA R30, R26, R30, UR6 ;  /* 0x000000061a1e7e2b */ /* 0x000fe2000800001e */
[----:B------:R-:W-:Y:S01]  /*3000*/  UMOV UR6, 0xa9ab0956 ;  /* 0xa9ab095600067882 */ /* 0x000fe20000000000 */
[----:B------:R-:W-:Y:S01]  /*3010*/  UMOV UR7, 0x3f1745cb ;  /* 0x3f1745cb00077882 */ /* 0x000fe20000000000 */
[----:B------:R-:W-:-:S02]  /*3020*/  DFMA R32, R6, -R24, R32 ;  /* 0x800000180620722b */ /* 0x000fc40000000020 */
[----:B------:R-:W-:-:S03]  /*3030*/  DFMA R6, R4, UR8, R24 ;  /* 0x0000000804067c2b */ /* 0x000fc60008000018 */
[----:B------:R-:W-:Y:S01]  /*3040*/  DFMA R30, R26, R30, UR6 ;  /* 0x000000061a1e7e2b */ /* 0x000fe2000800001e */
[----:B------:R-:W-:Y:S01]  /*3050*/  UMOV UR6, 0x2d1b5154 ;  /* 0x2d1b515400067882 */ /* 0x000fe20000000000 */
[----:B------:R-:W-:Y:S01]  /*3060*/  UMOV UR7, 0x3f3c71c7 ;  /* 0x3f3c71c700077882 */ /* 0x000fe20000000000 */
[----:B------:R-:W-:-:S05]  /*3070*/  DMUL R32, R10, R32 ;  /* 0x000000200a207228 */ /* 0x000fca0000000000 */
[----:B------:R-:W-:Y:S01]  /*3080*/  DFMA R30, R26, R30, UR6 ;  /* 0x000000061a1e7e2b */ /* 0x000fe2000800001e */
[----:B------:R-:W-:Y:S01]  /*3090*/  UMOV UR6, 0x923be72d ;  /* 0x923be72d00067882 */ /* 0x000fe20000000000 */
[----:B------:R-:W-:-:S06]  /*30a0*/  UMOV UR7, 0x3f624924 ;  /* 0x3f62492400077882 */ /* 0x000fcc0000000000 */
        /* <DEDUP_REMOVED lines=8> */
[----:B------:R-:W-:Y:S02]  /*3130*/  UMOV UR7, 0x3fe62e42 ;  /* 0x3fe62e4200077882 */ /* 0x000fe40000000000 */
[----:B------:R-:W-:Y:S01]  /*3140*/  DFMA R34, R4, -UR6, R6 ;  /* 0x8000000604227c2b */ /* 0x000fe20008000006 */
[----:B------:R-:W-:Y:S01]  /*3150*/  UMOV UR6, 0x3b39803f ;  /* 0x3b39803f00067882 */ /* 0x000fe20000000000 */
[----:B------:R-:W-:Y:S02]  /*3160*/  UMOV UR7, 0x3c7abc9e ;  /* 0x3c7abc9e00077882 */ /* 0x000fe40000000000 */
[----:B------:R-:W-:-:S04]  /*3170*/  DMUL R30, R26, R30 ;  /* 0x0000001e1a1e7228 */ /* 0x000fc80000000000 */
[----:B------:R-:W-:-:S04]  /*3180*/  DADD R34, -R24, R34 ;  /* 0x0000000018227229 */ /* 0x000fc80000000122 */
[----:B------:R-:W-:-:S08]  /*3190*/  DFMA R30, R24, R30, R32 ;  /* 0x0000001e181e722b */ /* 0x000fd00000000020 */
[----:B------:R-:W-:-:S08]  /*31a0*/  DADD R30, R30, -R34 ;  /* 0x000000001e1e7229 */ /* 0x000fd00000000822 */
[----:B------:R-:W-:-:S08]  /*31b0*/  DFMA R30, R4, UR6, R30 ;  /* 0x00000006041e7c2b */ /* 0x000fd0000800001e */
[----:B------:R-:W-:Y:S01]  /*31c0*/  DADD R26, R6, R30 ;  /* 0x00000000061a7229 */ /* 0x000fe2000000001e */
[----:B------:R-:W-:Y:S10]  /*31d0*/  BRA `(.L_x_43) ;  /* 0x0000000000187947 */ /* 0x000ff40003800000 */
.L_x_42:
[----:B------:R-:W-:Y:S01]  /*31e0*/  IMAD.MOV.U32 R4, RZ, RZ, 0x0 ;  /* 0x00000000ff047424 */ /* 0x000fe200078e00ff */
[----:B------:R-:W-:Y:S01]  /*31f0*/  LOP3.LUT P0, RZ, R7, 0x7fffffff, RZ, 0xc0, !PT ;  /* 0x7fffffff07ff7812 */ /* 0x000fe2000780c0ff */
[----:B------:R-:W-:-:S06]  /*3200*/  IMAD.MOV.U32 R5, RZ, RZ, 0x7ff00000 ;  /* 0x7ff00000ff057424 */ /* 0x000fcc00078e00ff */
[----:B------:R-:W-:-:S10]  /*3210*/  DFMA R4, R6, R4, +INF ;  /* 0x7ff000000604742b */ /* 0x000fd40000000004 */
[----:B------:R-:W-:Y:S02]  /*3220*/  FSEL R26, R4, RZ, P0 ;  /* 0x000000ff041a7208 */ /* 0x000fe40000000000 */
[----:B------:R-:W-:-:S07]  /*3230*/  FSEL R27, R5, -QNAN , P0 ;  /* 0xfff00000051b7808 */ /* 0x000fce0000000000 */
.L_x_43:
[----:B------:R-:W-:Y:S05]  /*3240*/  BSYNC.RECONVERGENT B0 ;  /* 0x0000000000007941 */ /* 0x000fea0003800200 */
.L_x_41:
[----:B------:R-:W-:Y:S01]  /*3250*/  DMUL R6, RZ, R2 ;  /* 0x00000002ff067228 */ /* 0x000fe20000000000 */
[----:B------:R-:W-:Y:S01]  /*3260*/  SHF.L.U32 R4, R3, 0x1, RZ ;  /* 0x0000000103047819 */ /* 0x000fe200000006ff */
[----:B------:R-:W-:Y:S01]  /*3270*/  UMOV UR6, 0x33145c07 ;  /* 0x33145c0700067882 */ /* 0x000fe20000000000 */
[----:B------:R-:W-:Y:S01]  /*3280*/  UMOV UR7, 0x3ca1a626 ;  /* 0x3ca1a62600077882 */ /* 0x000fe20000000000 */
[----:B------:R-:W-:Y:S01]  /*3290*/  HFMA2 R33, -RZ, RZ, 1.587890625, -1521 ;  /* 0x3e5ae5f1ff217431 */ /* 0x000fe200000001ff */
[----:B------:R-:W-:Y:S01]  /*32a0*/  ISETP.GT.U32.AND P0, PT, R4, -0x79800000, PT ;  /* 0x868000000400780c */ /* 0x000fe20003f04070 */
[----:B------:R-:W-:Y:S01]  /*32b0*/  IMAD.MOV.U32 R32, RZ, RZ, 0x2cb0d246 ;  /* 0x2cb0d246ff207424 */ /* 0x000fe200078e00ff */
[----:B------:R-:W-:Y:S01]  /*32c0*/  MOV R30, 0xc1ef8528 ;  /* 0xc1ef8528001e7802 */ /* 0x000fe20000000f00 */
[----:B------:R-:W-:Y:S01]  /*32d0*/  IMAD.MOV.U32 R31, RZ, RZ, 0x3e21eea7 ;  /* 0x3e21eea7ff1f7424 */ /* 0x000fe200078e00ff */
[----:B------:R-:W-:Y:S01]  /*32e0*/  UMOV UR8, 0xf9785eba ;  /* 0xf9785eba00087882 */ /* 0x000fe20000000000 */
[----:B------:R-:W-:Y:S01]  /*32f0*/  FSEL R25, R7, R3, P0 ;  /* 0x0000000307197208 */ /* 0x000fe20000000000 */
[----:B------:R-:W-:Y:S01]  /*3300*/  UMOV UR9, 0x3de5db65 ;  /* 0x3de5db6500097882 */ /* 0x000fe20000000000 */
[----:B------:R-:W-:Y:S01]  /*3310*/  FSEL R6, R6, R2, P0 ;  /* 0x0000000206067208 */ /* 0x000fe20000000000 */
[----:B------:R-:W-:Y:S01]  /*3320*/  DMUL R26, R26, -2 ;  /* 0xc00000001a1a7828 */ /* 0x000fe20000000000 */
[----:B------:R-:W-:Y:S01]  /*3330*/  IMAD.MOV.U32 R38, RZ, RZ, 0x0 ;  /* 0x00000000ff267424 */ /* 0x000fe200078e00ff */
[----:B------:R-:W-:Y:S01]  /*3340*/  MOV R39, 0x3fd80000 ;  /* 0x3fd8000000277802 */ /* 0x000fe20000000f00 */
[----:B------:R-:W-:Y:S01]  /*3350*/  VIADD R7, R25, 0x100000 ;  /* 0x0010000019077836 */ /* 0x000fe20000000000 */
[----:B------:R-:W-:Y:S01]  /*3360*/  BSSY.RECONVERGENT B2, `(.L_x_44) ;  /* 0x000004b000027945 */ /* 0x000fe20003800200 */
[----:B------:R-:W-:Y:S01]  /*3370*/  IMAD.MOV.U32 R24, RZ, RZ, R6 ;  /* 0x000000ffff187224 */ /* 0x000fe200078e0006 */
[----:B------:R-:W0:Y:S04]  /*3380*/  MUFU.RSQ64H R11, R27 ;  /* 0x0000001b000b7308 */ /* 0x000e280000001c00 */
[----:B------:R-:W-:-:S04]  /*3390*/  VIADD R10, R27, 0xfcb00000 ;  /* 0xfcb000001b0a7836 */ /* 0x000fc80000000000 */
[----:B------:R-:W1:Y:S08]  /*33a0*/  FRND.F64 R2, R6 ;  /* 0x0000000600027313 */ /* 0x000e700000301800 */
[----:B------:R-:W2:Y:S01]  /*33b0*/  F2I.S64.F64 R6, R6 ;  /* 0x0000000600067311 */ /* 0x000ea20000301900 */
[----:B0-----:R-:W-:Y:S02]  /*33c0*/  DMUL R36, R10, R10 ;  /* 0x0000000a0a247228 */ /* 0x001fe40000000000 */
[----:B-1----:R-:W-:-:S08]  /*33d0*/  DFMA R2, R2, -0.5, R24 ;  /* 0xbfe000000202782b */ /* 0x002fd00000000018 */
[----:B------:R-:W-:Y:S01]  /*33e0*/  DMUL R4, R2, UR6 ;  /* 0x0000000602047c28 */ /* 0x000fe20008000000 */
[----:B------:R-:W-:Y:S01]  /*33f0*/  UMOV UR6, 0x54442d18 ;  /* 0x54442d1800067882 */ /* 0x000fe20000000000 */
[----:B------:R-:W-:Y:S01]  /*3400*/  UMOV UR7, 0x400921fb ;  /* 0x400921fb00077882 */ /* 0x000fe20000000000 */
[----:B--2---:R-:W-:-:S05]  /*3410*/  LOP3.LUT P1, RZ, R6, 0x2, RZ, 0xc0, !PT ;  /* 0x0000000206ff7812 */ /* 0x004fca000782c0ff */
[----:B------:R-:W-:Y:S01]  /*3420*/  DFMA R2, R2, UR6, R4 ;  /* 0x0000000602027c2b */ /* 0x000fe20008000004 */
[----:B------:R-:W-:Y:S01]  /*3430*/  UMOV UR6, 0x20fd8164 ;  /* 0x20fd816400067882 */ /* 0x000fe20000000000 */
[----:B------:R-:W-:-:S06]  /*3440*/  UMOV UR7, 0x3da8ff83 ;  /* 0x3da8ff8300077882 */ /* 0x000fcc0000000000 */
[----:B------:R-:W-:-:S08]  /*3450*/  DMUL R4, R2, R2 ;  /* 0x0000000202047228 */ /* 0x000fd00000000000 */
[C---:B------:R-:W-:Y:S01]  /*3460*/  DFMA R32, R4.reuse, UR8, -R32 ;  /* 0x0000000804207c2b */ /* 0x040fe20008000820 */
[----:B------:R-:W-:Y:S01]  /*3470*/  UMOV UR8, 0x69ace392 ;  /* 0x69ace39200087882 */ /* 0x000fe20000000000 */
[----:B------:R-:W-:Y:S01]  /*3480*/  DFMA R30, R4, -UR6, R30 ;  /* 0x80000006041e7c2b */ /* 0x000fe2000800001e */
[----:B------:R-:W-:Y:S01]  /*3490*/  UMOV UR9, 0x3ec71de3 ;  /* 0x3ec71de300097882 */ /* 0x000fe20000000000 */
[----:B------:R-:W-:Y:S01]  /*34a0*/  UMOV UR6, 0x8e06e6d9 ;  /* 0x8e06e6d900067882 */ /* 0x000fe20000000000 */
[----:B------:R-:W-:-:S03]  /*34b0*/  UMOV UR7, 0x3e927e4f ;  /* 0x3e927e4f00077882 */ /* 0x000fc60000000000 */
[C---:B------:R-:W-:Y:S01]  /*34c0*/  DFMA R32, R4.reuse, R32, UR8 ;  /* 0x0000000804207e2b */ /* 0x040fe20008000020 */
[----:B------:R-:W-:Y:S01]  /*34d0*/  UMOV UR8, 0x19db62a1 ;  /* 0x19db62a100087882 */ /* 0x000fe20000000000 */
[----:B------:R-:W-:Y:S01]  /*34e0*/  DFMA R30, R4, R30, -UR6 ;  /* 0x80000006041e7e2b */ /* 0x000fe2000800001e */
[----:B------:R-:W-:Y:S01]  /*34f0*/  UMOV UR9, 0x3f2a01a0 ;  /* 0x3f2a01a000097882 */ /* 0x000fe20000000000 */
[----:B------:R-:W-:Y:S01]  /*3500*/  UMOV UR6, 0x19ddbce9 ;  /* 0x19ddbce900067882 */ /* 0x000fe20000000000 */
[----:B------:R-:W-:-:S03]  /*3510*/  UMOV UR7, 0x3efa01a0 ;  /* 0x3efa01a000077882 */ /* 0x000fc60000000000 */
[C---:B------:R-:W-:Y:S01]  /*3520*/  DFMA R34, R4.reuse, R32, -UR8 ;  /* 0x8000000804227e2b */ /* 0x040fe20008000020 */
[----:B------:R-:W-:Y:S01]  /*3530*/  UMOV UR8, 0x11110818 ;  /* 0x1111081800087882 */ /* 0x000fe20000000000 */
[----:B------:R-:W-:Y:S01]  /*3540*/  DFMA R30, R4, R30, UR6 ;  /* 0x00000006041e7e2b */ /* 0x000fe2000800001e */
[----:B------:R-:W-:Y:S01]  /*3550*/  UMOV UR9, 0x3f811111 ;  /* 0x3f81111100097882 */ /* 0x000fe20000000000 */
[----:B------:R-:W-:Y:S01]  /*3560*/  UMOV UR6, 0x16c15d47 ;  /* 0x16c15d4700067882 */ /* 0x000fe20000000000 */
[----:B------:R-:W-:-:S03]  /*3570*/  UMOV UR7, 0x3f56c16c ;  /* 0x3f56c16c00077882 */ /* 0x000fc60000000000 */
[C---:B------:R-:W-:Y:S01]  /*3580*/  DFMA R34, R4.reuse, R34, UR8 ;  /* 0x0000000804227e2b */ /* 0x040fe20008000022 */
[----:B------:R-:W-:Y:S01]  /*3590*/  UMOV UR8, 0x55555554 ;  /* 0x5555555400087882 */ /* 0x000fe20000000000 */
[----:B------:R-:W-:Y:S01]  /*35a0*/  DFMA R32, R4, R30, -UR6 ;  /* 0x8000000604207e2b */ /* 0x000fe2000800001e */
[----:B------:R-:W-:Y:S01]  /*35b0*/  UMOV UR9, 0x3fc55555 ;  /* 0x3fc5555500097882 */ /* 0x000fe20000000000 */
[----:B------:R-:W-:Y:S01]  /*35c0*/  DFMA R30, R26, -R36, 1 ;  /* 0x3ff000001a1e742b */ /* 0x000fe20000000824 */
[----:B------:R-:W-:Y:S01]  /*35d0*/  UMOV UR6, 0x55555551 ;  /* 0x5555555100067882 */ /* 0x000fe20000000000 */
[----:B------:R-:W-:Y:S02]  /*35e0*/  UMOV UR7, 0x3fa55555 ;  /* 0x3fa5555500077882 */ /* 0x000fe40000000000 */
[C---:B------:R-:W-:Y:S02]  /*35f0*/  DFMA R36, R4.reuse, R34, -UR8 ;  /* 0x8000000804247e2b */ /* 0x040fe40008000022 */
[----:B------:R-:W-:-:S02]  /*3600*/  DFMA R32, R4, R32, UR6 ;  /* 0x0000000604207e2b */ /* 0x000fc40008000020 */
[----:B------:R-:W-:Y:S02]  /*3610*/  DFMA R34, R30, R38, 0.5 ;  /* 0x3fe000001e22742b */ /* 0x000fe40000000026 */
[----:B------:R-:W-:Y:S02]  /*3620*/  DMUL R38, R10, R30 ;  /* 0x0000001e0a267228 */ /* 0x000fe40000000000 */
[C---:B------:R-:W-:Y:S02]  /*3630*/  DFMA R36, R4.reuse, R36, RZ ;  /* 0x000000240424722b */ /* 0x040fe400000000ff */
[----:B------:R-:W-:-:S04]  /*3640*/  DFMA R30, R4, R32, -0.5 ;  /* 0xbfe00000041e742b */ /* 0x000fc80000000020 */
[----:B------:R-:W-:Y:S02]  /*3650*/  DFMA R34, R34, R38, R10 ;  /* 0x000000262222722b */ /* 0x000fe4000000000a */
[----:B------:R-:W-:Y:S01]  /*3660*/  DFMA R36, R2, R36, R2 ;  /* 0x000000240224722b */ /* 0x000fe20000000002 */
[----:B------:R-:W-:Y:S01]  /*3670*/  LOP3.LUT R2, R6, 0x1, RZ, 0xc0, !PT ;  /* 0x0000000106027812 */ /* 0x000fe200078ec0ff */
[----:B------:R-:W-:-:S03]  /*3680*/  DFMA R30, R4, R30, 1 ;  /* 0x3ff00000041e742b */ /* 0x000fc6000000001e */
[----:B------:R-:W-:Y:S01]  /*3690*/  ISETP.NE.U32.AND P0, PT, R2, 0x1, PT ;  /* 0x000000010200780c */ /* 0x000fe20003f05070 */
[----:B------:R-:W-:Y:S02]  /*36a0*/  DMUL R4, R26, R34 ;  /* 0x000000221a047228 */ /* 0x000fe40000000000 */
[----:B------:R-:W-:Y:S01]  /*36b0*/  VIADD R3, R35, 0xfff00000 ;  /* 0xfff0000023037836 */ /* 0x000fe20000000000 */
[----:B------:R-:W-:Y:S01]  /*36c0*/  ISETP.NE.U32.AND.EX P0, PT, RZ, RZ, PT, P0 ;  /* 0x000000ffff00720c */ /* 0x000fe20003f05100 */
[----:B------:R-:W-:Y:S01]  /*36d0*/  IMAD.MOV.U32 R2, RZ, RZ, R34 ;  /* 0x000000ffff027224 */ /* 0x000fe200078e0022 */
[----:B------:R-:W-:Y:S02]  /*36e0*/  LOP3.LUT R13, R37, 0x80000000, RZ, 0x3c, !PT ;  /* 0x80000000250d7812 */ /* 0x000fe400078e3cff */
[----:B------:R-:W-:Y:S01]  /*36f0*/  FSEL R32, R30, R36, !P0 ;  /* 0x000000241e207208 */ /* 0x000fe20004000000 */
[----:B------:R-:W-:Y:S01]  /*3700*/  DFMA R6, R4, -R4, R26 ;  /* 0x800000040406722b */ /* 0x000fe2000000001a */
[----:B------:R-:W-:-:S02]  /*3710*/  FSEL R33, R31, R37, !P0 ;  /* 0x000000251f217208 */ /* 0x000fc40004000000 */
[----:B------:R-:W-:Y:S02]  /*3720*/  FSEL R30, R36, R30, !P0 ;  /* 0x0000001e241e7208 */ /* 0x000fe40004000000 */
[----:B------:R-:W-:Y:S02]  /*3730*/  FSEL R31, R13, R31, !P0 ;  /* 0x0000001f0d1f7208 */ /* 0x000fe40004000000 */
[----:B------:R-:W-:Y:S01]  /*3740*/  ISETP.GE.U32.AND P0, PT, R10, 0x7ca00000, PT ;  /* 0x7ca000000a00780c */ /* 0x000fe20003f06070 */
[----:B------:R-:W-:Y:S01]  /*3750*/  DFMA R36, R6, R2, R4 ;  /* 0x000000020624722b */ /* 0x000fe20000000004 */
[----:B------:R-:W-:Y:S02]  /*3760*/  @P1 LOP3.LUT R39, R31, 0x80000000, RZ, 0x3c, !PT ;  /* 0x800000001f271812 */ /* 0x000fe400078e3cff */
[----:B------:R-:W-:-:S03]  /*3770*/  @P1 LOP3.LUT R13, R33, 0x80000000, RZ, 0x3c, !PT ;  /* 0x80000000210d1812 */ /* 0x000fc600078e3cff */
[----:B------:R-:W-:Y:S01]  /*3780*/  @P1 IMAD.MOV.U32 R31, RZ, RZ, R39 ;  /* 0x000000ffff1f1224 */ /* 0x000fe200078e0027 */
[----:B------:R-:W-:-:S05]  /*3790*/  @P1 MOV R33, R13 ;  /* 0x0000000d00211202 */ /* 0x000fca0000000f00 */
[----:B------:R-:W-:Y:S05]  /*37a0*/  @!P0 BRA `(.L_x_45) ;  /* 0x0000000000188947 */ /* 0x000fea0003800000 */
[----:B------:R-:W-:Y:S01]  /*37b0*/  IMAD.MOV.U32 R2, RZ, RZ, R34 ;  /* 0x000000ffff027224 */ /* 0x000fe200078e0022 */
[----:B------:R-:W-:Y:S02]  /*37c0*/  MOV R11, R27 ;  /* 0x0000001b000b7202 */ /* 0x000fe40000000f00 */
[----:B------:R-:W-:-:S07]  /*37d0*/  MOV R8, 0x37f0 ;  /* 0x000037f000087802 */ /* 0x000fce0000000f00 */
[----:B------:R-:W-:Y:S05]  /*37e0*/  CALL.REL.NOINC `($__internal_2_$__cuda_sm20_dsqrt_rn_f64_mediumpath_v1) ;  /* 0x0000004800207944 */ /* 0x000fea0003c00000 */
[----:B------:R-:W-:Y:S02]  /*37f0*/  IMAD.MOV.U32 R36, RZ, RZ, R2 ;  /* 0x000000ffff247224 */ /* 0x000fe400078e0002 */
[----:B------:R-:W-:-:S07]  /*3800*/  IMAD.MOV.U32 R37, RZ, RZ, R3 ;  /* 0x000000ffff257224 */ /* 0x000fce00078e0003 */
.L_x_45:
[----:B------:R-:W-:Y:S05]  /*3810*/  BSYNC.RECONVERGENT B2 ;  /* 0x0000000000027941 */ /* 0x000fea0003800200 */
.L_x_44:
[----:B------:R-:W0:Y:S01]  /*3820*/  S2R R3, SR_TID.X ;  /* 0x0000000000037919 */ /* 0x000e220000002100 */
[----:B------:R-:W1:Y:S01]  /*3830*/  LDCU.64 UR8, c[0x0][0x388] ;  /* 0x00007100ff0877ac */ /* 0x000e620008000a00 */
[----:B------:R-:W-:Y:S01]  /*3840*/  DADD R30, RZ, R30 ;  /* 0x00000000ff1e7229 */ /* 0x000fe2000000001e */
[----:B------:R-:W2:Y:S01]  /*3850*/  FRND.F64.TRUNC R4, R24 ;  /* 0x0000001800047313 */ /* 0x000ea2000030d800 */
[----:B------:R-:W-:Y:S01]  /*3860*/  IMAD.MOV.U32 R35, RZ, RZ, 0x1 ;  /* 0x00000001ff237424 */ /* 0x000fe200078e00ff */
[----:B------:R-:W0:Y:S01]  /*3870*/  LDCU UR6, c[0x0][0x360] ;  /* 0x00006c00ff0677ac */ /* 0x000e220008000800 */
[----:B------:R-:W-:-:S04]  /*3880*/  DMUL R6, RZ, R24 ;  /* 0x00000018ff067228 */ /* 0x000fc80000000000 */
[----:B------:R-:W-:Y:S02]  /*3890*/  DMUL R30, R30, R36 ;  /* 0x000000241e1e7228 */ /* 0x000fe40000000000 */
[----:B--2---:R-:W-:Y:S01]  /*38a0*/  DSETP.NEU.AND P0, PT, R24, R4, PT ;  /* 0x000000041800722a */ /* 0x004fe20003f0d000 */
[----:B-1----:R-:W-:Y:S01]  /*38b0*/  MOV R10, UR8 ;  /* 0x00000008000a7c02 */ /* 0x002fe20008000f00 */
[----:B------:R-:W-:-:S04]  /*38c0*/  IMAD.U32 R11, RZ, RZ, UR9 ;  /* 0x00000009ff0b7e24 */ /* 0x000fc8000f8e00ff */
[----:B------:R-:W-:Y:S01]  /*38d0*/  FSEL R13, R7, R33, !P0 ;  /* 0x00000021070d7208 */ /* 0x000fe20004000000 */
[----:B0-----:R-:W-:Y:S01]  /*38e0*/  IMAD R27, R12, UR6, R3 ;  /* 0x000000060c1b7c24 */ /* 0x001fe2000f8e0203 */
[----:B------:R-:W-:-:S03]  /*38f0*/  FSEL R12, R6, R32, !P0 ;  /* 0x00000020060c7208 */ /* 0x000fc60004000000 */
[----:B------:R-:W-:-:S03]  /*3900*/  IMAD.WIDE R26, R27, 0x40, R10 ;  /* 0x000000401b1a7825 */ /* 0x000fc600078e020a */
[----:B------:R-:W-:Y:S02]  /*3910*/  DMUL R12, R36, R12 ;  /* 0x0000000c240c7228 */ /* 0x000fe40000000000 */
[----:B------:R0:W-:Y:S04]  /*3920*/  STG.E desc[UR10][R26.64+0x30], R35 ;  /* 0x000030231a007986 */ /* 0x0001e8000c10190a */
[----:B------:R0:W-:Y:S01]  /*3930*/  STG.E.64 desc[UR10][R26.64+0x38], R30 ;  /* 0x0000381e1a007986 */ /* 0x0001e2000c101b0a */
[----:B------:R-:W-:Y:S05]  /*3940*/  BRA `(.L_x_46) ;  /* 0x0000000000107947 */ /* 0x000fea0003800000 */
.L_x_34:
[----:B------:R-:W2:Y:S04]  /*3950*/  LDG.E.64 R30, desc[UR10][R26.64+0x38] ;  /* 0x0000380a1a1e7981 */ /* 0x000ea8000c1e1b00 */
[----:B------:R1:W-:Y:S01]  /*3960*/  STG.E desc[UR10][R26.64+0x30], RZ ;  /* 0x000030ff1a007986 */ /* 0x0003e2000c10190a */
[----:B--2---:R-:W-:Y:S01]  /*3970*/  MOV R12, R30 ;  /* 0x0000001e000c7202 */ /* 0x004fe20000000f00 */
[----:B-1----:R-:W-:-:S07]  /*3980*/  IMAD.MOV.U32 R13, RZ, RZ, R31 ;  /* 0x000000ffff0d7224 */ /* 0x002fce00078e001f */
.L_x_46:
[----:B------:R-:W-:Y:S05]  /*3990*/  BSYNC.RECONVERGENT B1 ;  /* 0x0000000000017941 */ /* 0x000fea0003800200 */
.L_x_33:
[----:B------:R-:W-:Y:S01]  /*39a0*/  ISETP.NE.AND P0, PT, R9, 0x1, PT ;  /* 0x000000010900780c */ /* 0x000fe20003f05270 */
[----:B------:R-:W-:Y:S01]  /*39b0*/  BSSY.RECONVERGENT B1, `(.L_x_47) ;  /* 0x000014a000017945 */ /* 0x000fe20003800200 */
[----:B------:R-:W-:Y:S01]  /*39c0*/  IMAD.MOV.U32 R24, RZ, RZ, R30 ;  /* 0x000000ffff187224 */ /* 0x000fe200078e001e */
[----:B------:R-:W-:-:S10]  /*39d0*/  MOV R25, R31 ;  /* 0x0000001f00197202 */ /* 0x000fd40000000f00 */
[----:B------:R-:W-:Y:S05]  /*39e0*/  @P0 BRA `(.L_x_48) ;  /* 0x0000001400180947 */ /* 0x000fea0003800000 */
[----:B------:R-:W1:Y:S01]  /*39f0*/  S2R R2, SR_CTAID.X ;  /* 0x0000000000027919 */ /* 0x000e620000002500 */
[----:B------:R-:W1:Y:S02]  /*3a00*/  LDCU UR6, c[0x0][0x360] ;  /* 0x00006c00ff0677ac */ /* 0x000e640008000800 */
[----:B-1----:R-:W-:-:S04]  /*3a10*/  IMAD R25, R2, UR6, R3 ;  /* 0x0000000602197c24 */ /* 0x002fc8000f8e0203 */
[----:B------:R-:W-:-:S05]  /*3a20*/  IMAD.WIDE R24, R25, 0x40, R10 ;  /* 0x0000004019187825 */ /* 0x000fca00078e020a */
[----:B------:R-:W0:Y:S04]  /*3a30*/  LDG.E R8, desc[UR10][R24.64] ;  /* 0x0000000a18087981 */ /* 0x000e28000c1e1900 */
[----:B------:R1:W5:Y:S01]  /*3a40*/  LDG.E.128 R4, desc[UR10][R24.64+0x10] ;  /* 0x0000100a18047981 */ /* 0x000362000c1e1d00 */
[----:B------:R-:W-:Y:S01]  /*3a50*/  BSSY.RECONVERGENT B0, `(.L_x_49) ;  /* 0x0000014000007945 */ /* 0x000fe20003800200 */
[----:B0-----:R-:W-:-:S05]  /*3a60*/  VIADD R27, R8, 0x1 ;  /* 0x00000001081b7836 */ /* 0x001fca0000000000 */
[----:B------:R1:W-:Y:S01]  /*3a70*/  STG.E desc[UR10][R24.64], R27 ;  /* 0x0000001b18007986 */ /* 0x0003e2000c10190a */
[----:B------:R-:W-:-:S13]  /*3a80*/  ISETP.NE.AND P0, PT, R27, RZ, PT ;  /* 0x000000ff1b00720c */ /* 0x000fda0003f05270 */
[----:B-1----:R-:W-:Y:S05]  /*3a90*/  @!P0 BRA `(.L_x_50) ;  /* 0x0000000000088947 */ /* 0x002fea0003800000 */
[----:B------:R0:W5:Y:S01]  /*3aa0*/  LDG.E R31, desc[UR10][R24.64+0x4] ;  /* 0x0000040a181f7981 */ /* 0x000162000c1e1900 */
[----:B------:R-:W-:Y:S05]  /*3ab0*/  BRA `(.L_x_51) ;  /* 0x0000000000347947 */ /* 0x000fea0003800000 */
.L_x_50:
[----:B------:R-:W2:Y:S02]  /*3ac0*/  LDG.E R31, desc[UR10][R24.64+0x4] ;  /* 0x0000040a181f7981 */ /* 0x000ea4000c1e1900 */
[----:B--2---:R-:W-:-:S05]  /*3ad0*/  VIADD R31, R31, 0x1 ;  /* 0x000000011f1f7836 */ /* 0x004fca0000000000 */
[----:B------:R1:W-:Y:S01]  /*3ae0*/  STG.E desc[UR10][R24.64+0x4], R31 ;  /* 0x0000041f18007986 */ /* 0x0003e2000c10190a */
[----:B------:R-:W-:-:S13]  /*3af0*/  ISETP.NE.AND P0, PT, R31, RZ, PT ;  /* 0x000000ff1f00720c */ /* 0x000fda0003f05270 */
[----:B-1----:R-:W-:Y:S05]  /*3b00*/  @P0 BRA `(.L_x_51) ;  /* 0x0000000000200947 */ /* 0x002fea0003800000 */
[----:B------:R-:W2:Y:S02]  /*3b10*/  LDG.E R33, desc[UR10][R24.64+0x8] ;  /* 0x0000080a18217981 */ /* 0x000ea4000c1e1900 */
[----:B--2---:R-:W-:-:S04]  /*3b20*/  IADD3 R33, PT, PT, R33, 0x1, RZ ;  /* 0x0000000121217810 */ /* 0x004fc80007ffe0ff */
[----:B------:R-:W-:-:S13]  /*3b30*/  ISETP.NE.AND P0, PT, R33, RZ, PT ;  /* 0x000000ff2100720c */ /* 0x000fda0003f05270 */
[----:B------:R-:W2:Y:S01]  /*3b40*/  @!P0 LDG.E R35, desc[UR10][R24.64+0xc] ;  /* 0x00000c0a18238981 */ /* 0x000ea2000c1e1900 */
[----:B------:R-:W-:-:S03]  /*3b50*/  IMAD.MOV.U32 R31, RZ, RZ, RZ ;  /* 0x000000ffff1f7224 */ /* 0x000fc600078e00ff */
[----:B------:R1:W-:Y:S01]  /*3b60*/  STG.E desc[UR10][R24.64+0x8], R33 ;  /* 0x0000082118007986 */ /* 0x0003e2000c10190a */
[----:B--2---:R-:W-:-:S05]  /*3b70*/  @!P0 VIADD R35, R35, 0x1 ;  /* 0x0000000123238836 */ /* 0x004fca0000000000 */
[----:B------:R1:W-:Y:S02]  /*3b80*/  @!P0 STG.E desc[UR10][R24.64+0xc], R35 ;  /* 0x00000c2318008986 */ /* 0x0003e4000c10190a */
.L_x_51:
[----:B------:R-:W-:Y:S05]  /*3b90*/  BSYNC.RECONVERGENT B0 ;  /* 0x0000000000007941 */ /* 0x000fea0003800200 */
.L_x_49:
[----:B------:R-:W2:Y:S02]  /*3ba0*/  LDCU UR6, c[0x0][0x360] ;  /* 0x00006c00ff0677ac */ /* 0x000ea40008000800 */
[----:B--2---:R-:W-:-:S04]  /*3bb0*/  IMAD R3, R2, UR6, R3 ;  /* 0x0000000602037c24 */ /* 0x004fc8000f8e0203 */
[----:B------:R-:W-:-:S05]  /*3bc0*/  IMAD.WIDE R10, R3, 0x40, R10 ;  /* 0x00000040030a7825 */ /* 0x000fca00078e020a */
[----:B-1----:R-:W0:Y:S04]  /*3bd0*/  LDG.E.64 R32, desc[UR10][R10.64+0x8] ;  /* 0x0000080a0a207981 */ /* 0x002e28000c1e1b00 */
[----:B------:R-:W2:Y:S01]  /*3be0*/  LDG.E.64 R2, desc[UR10][R10.64+0x20] ;  /* 0x0000200a0a027981 */ /* 0x000ea2000c1e1b00 */
[----:B------:R-:W-:-:S04]  /*3bf0*/  IMAD.HI.U32 R26, R27, -0x2daee0ad, RZ ;  /* 0xd2511f531b1a7827 */ /* 0x000fc800078e00ff */
[----:B------:R-:W-:Y:S01]  /*3c00*/  HFMA2 R27, -RZ, RZ, -50.53125, 0.007152557373046875 ;  /* 0xd2511f53ff1b7431 */ /* 0x000fe200000001ff */
[----:B------:R-:W-:Y:S01]  /*3c10*/  ISETP.NE.AND P0, PT, R0, 0x3, PT ;  /* 0x000000030000780c */ /* 0x000fe20003f05270 */
[----:B------:R-:W-:Y:S01]  /*3c20*/  BSSY.RECONVERGENT B0, `(.L_x_52) ;  /* 0x0000053000007945 */ /* 0x000fe20003800200 */
[----:B0-----:R-:W-:Y:S01]  /*3c30*/  IMAD.WIDE.U32 R24, R32, -0x326172a9, RZ ;  /* 0xcd9e8d5720187825 */ /* 0x001fe200078e00ff */
[----:B--2---:R-:W-:-:S03]  /*3c40*/  LOP3.LUT R26, R3, R33, R26, 0x96, !PT ;  /* 0x00000021031a7212 */ /* 0x004fc600078e961a */
[C---:B------:R-:W-:Y:S01]  /*3c50*/  VIADD R33, R2.reuse, 0x9e3779b9 ;  /* 0x9e3779b902217836 */ /* 0x040fe20000000000 */
[----:B-----5:R-:W-:Y:S01]  /*3c60*/  LOP3.LUT R31, R2, R25, R31, 0x96, !PT ;  /* 0x00000019021f7212 */ /* 0x020fe200078e961f */
[----:B------:R-:W-:Y:S02]  /*3c70*/  IMAD R25, R8, R27, -0x2daee0ad ;  /* 0xd2511f5308197424 */ /* 0x000fe400078e021b */
[----:B------:R-:W-:-:S04]  /*3c80*/  IMAD.WIDE.U32 R26, R26, -0x326172a9, RZ ;  /* 0xcd9e8d571a1a7825 */ /* 0x000fc800078e00ff */
[----:B------:R-:W-:Y:S01]  /*3c90*/  IMAD.WIDE.U32 R30, R31, -0x2daee0ad, RZ ;  /* 0xd2511f531f1e7825 */ /* 0x000fe200078e00ff */
[----:B------:R-:W-:-:S03]  /*3ca0*/  LOP3.LUT R24, R33, R24, R27, 0x96, !PT ;  /* 0x0000001821187212 */ /* 0x000fc600078e961b */
[----:B------:R-:W-:Y:S02]  /*3cb0*/  VIADD R8, R3, 0xbb67ae85 ;  /* 0xbb67ae8503087836 */ /* 0x000fe40000000000 */
[----:B------:R-:W-:-:S03]  /*3cc0*/  VIADD R27, R2, 0x3c6ef372 ;  /* 0x3c6ef372021b7836 */ /* 0x000fc60000000000 */
[----:B------:R-:W-:Y:S01]  /*3cd0*/  LOP3.LUT R8, R8, R31, R25, 0x96, !PT ;  /* 0x0000001f08087212 */ /* 0x000fe200078e9619 */
[----:B------:R-:W-:Y:S01]  /*3ce0*/  IMAD.WIDE.U32 R24, R24, -0x2daee0ad, RZ ;  /* 0xd2511f5318187825 */ /* 0x000fe200078e00ff */
[----:B------:R-:W-:-:S03]  /*3cf0*/  IADD3 R31, PT, PT, R3, 0x76cf5d0a, RZ ;  /* 0x76cf5d0a031f7810 */ /* 0x000fc60007ffe0ff */
        /* <DEDUP_REMOVED lines=10> */
[----:B------:R-:W-:Y:S02]  /*3da0*/  VIADD R31, R3, 0xed9eba14 ;  /* 0xed9eba14031f7836 */ /* 0x000fe40000000000 */
[----:B------:R-:W-:-:S04]  /*3db0*/  IMAD.WIDE.U32 R24, R25, -0x2daee0ad, RZ ;  /* 0xd2511f5319187825 */ /* 0x000fc800078e00ff */
[----:B------:R-:W-:Y:S01]  /*3dc0*/  IMAD.WIDE.U32 R32, R33, -0x326172a9, RZ ;  /* 0xcd9e8d5721207825 */ /* 0x000fe200078e00ff */
[----:B------:R-:W-:Y:S02]  /*3dd0*/  LOP3.LUT R31, R25, R30, R31, 0x96, !PT ;  /* 0x0000001e191f7212 */ /* 0x000fe400078e961f */
[----:B------:R-:W-:Y:S02]  /*3de0*/  IADD3 R25, PT, PT, R2, 0x1715609d, RZ ;  /* 0x1715609d02197810 */ /* 0x000fe40007ffe0ff */
[----:B------:R-:W-:Y:S01]  /*3df0*/  LOP3.LUT R30, R33, R26, R27, 0x96, !PT ;  /* 0x0000001a211e7212 */ /* 0x000fe200078e961b */
[----:B------:R-:W-:-:S04]  /*3e00*/  IMAD.WIDE.U32 R26, R31, -0x326172a9, RZ ;  /* 0xcd9e8d571f1a7825 */ /* 0x000fc800078e00ff */
[----:B------:R-:W-:Y:S01]  /*3e10*/  IMAD.WIDE.U32 R30, R30, -0x2daee0ad, RZ ;  /* 0xd2511f531e1e7825 */ /* 0x000fe200078e00ff */
[----:B------:R-:W-:Y:S02]  /*3e20*/  LOP3.LUT R25, R27, R32, R25, 0x96, !PT ;  /* 0x000000201b197212 */ /* 0x000fe400078e9619 */
[----:B------:R-:W-:Y:S01]  /*3e30*/  IADD3 R27, PT, PT, R2, -0x4ab325aa, RZ ;  /* 0xb54cda56021b7810 */ /* 0x000fe20007ffe0ff */
[----:B------:R-:W-:-:S05]  /*3e40*/  VIADD R33, R3, 0xa9066899 ;  /* 0xa906689903217836 */ /* 0x000fca0000000000 */
[----:B------:R-:W-:Y:S01]  /*3e50*/  LOP3.LUT R33, R31, R24, R33, 0x96, !PT ;  /* 0x000000181f217212 */ /* 0x000fe200078e9621 */
[----:B------:R-:W-:Y:S02]  /*3e60*/  VIADD R31, R3, 0x646e171e ;  /* 0x646e171e031f7836 */ /* 0x000fe40000000000 */
[----:B------:R-:W-:-:S04]  /*3e70*/  IMAD.WIDE.U32 R24, R25, -0x2daee0ad, RZ ;  /* 0xd2511f5319187825 */ /* 0x000fc800078e00ff */
[----:B------:R-:W-:Y:S01]  /*3e80*/  IMAD.WIDE.U32 R32, R33, -0x326172a9, RZ ;  /* 0xcd9e8d5721207825 */ /* 0x000fe200078e00ff */
[----:B------:R-:W-:-:S03]  /*3e90*/  LOP3.LUT R31, R25, R30, R31, 0x96, !PT ;  /* 0x0000001e191f7212 */ /* 0x000fc600078e961f */
[----:B------:R-:W-:Y:S01]  /*3ea0*/  VIADD R25, R2, 0x5384540f ;  /* 0x5384540f02197836 */ /* 0x000fe20000000000 */
[----:B------:R-:W-:Y:S01]  /*3eb0*/  LOP3.LUT R30, R33, R26, R27, 0x96, !PT ;  /* 0x0000001a211e7212 */ /* 0x000fe200078e961b */
[----:B------:R-:W-:-:S04]  /*3ec0*/  IMAD.WIDE.U32 R26, R31, -0x326172a9, RZ ;  /* 0xcd9e8d571f1a7825 */ /* 0x000fc800078e00ff */
[----:B------:R-:W-:Y:S01]  /*3ed0*/  IMAD.WIDE.U32 R30, R30, -0x2daee0ad, RZ ;  /* 0xd2511f531e1e7825 */ /* 0x000fe200078e00ff */
[----:B------:R-:W-:-:S03]  /*3ee0*/  LOP3.LUT R32, R27, R32, R25, 0x96, !PT ;  /* 0x000000201b207212 */ /* 0x000fc600078e9619 */
[----:B------:R-:W-:Y:S02]  /*3ef0*/  VIADD R33, R3, 0x1fd5c5a3 ;  /* 0x1fd5c5a303217836 */ /* 0x000fe40000000000 */
[----:B------:R-:W-:-:S03]  /*3f00*/  VIADD R27, R2, 0xf1bbcdc8 ;  /* 0xf1bbcdc8021b7836 */ /* 0x000fc60000000000 */
[----:B------:R-:W-:Y:S01]  /*3f10*/  LOP3.LUT R24, R31, R24, R33, 0x96, !PT ;  /* 0x000000181f187212 */ /* 0x000fe200078e9621 */
[----:B------:R-:W-:Y:S01]  /*3f20*/  IMAD.WIDE.U32 R32, R32, -0x2daee0ad, RZ ;  /* 0xd2511f5320207825 */ /* 0x000fe200078e00ff */
[C---:B------:R-:W-:Y:S02]  /*3f30*/  IADD3 R31, PT, PT, R3.reuse, -0x24c28bd8, RZ ;  /* 0xdb3d7428031f7810 */ /* 0x040fe40007ffe0ff */
[----:B------:R-:W-:Y:S01]  /*3f40*/  IADD3 R3, PT, PT, R3, -0x695add53, RZ ;  /* 0x96a522ad03037810 */ /* 0x000fe20007ffe0ff */
[----:B------:R-:W-:Y:S01]  /*3f50*/  IMAD.WIDE.U32 R24, R24, -0x326172a9, RZ ;  /* 0xcd9e8d5718187825 */ /* 0x000fe200078e00ff */
[----:B------:R-:W-:-:S04]  /*3f60*/  LOP3.LUT R31, R33, R30, R31, 0x96, !PT ;  /* 0x0000001e211f7212 */ /* 0x000fc800078e961f */
[----:B------:R-:W-:Y:S01]  /*3f70*/  LOP3.LUT R27, R25, R26, R27, 0x96, !PT ;  /* 0x0000001a191b7212 */ /* 0x000fe200078e961b */
[----:B------:R-:W-:Y:S02]  /*3f80*/  VIADD R25, R2, 0x8ff34781 ;  /* 0x8ff3478102197836 */ /* 0x000fe40000000000 */
[----:B------:R-:W-:-:S04]  /*3f90*/  IMAD.WIDE.U32 R34, R31, -0x326172a9, RZ ;  /* 0xcd9e8d571f227825 */ /* 0x000fc800078e00ff */
[----:B------:R-:W-:Y:S01]  /*3fa0*/  IMAD.WIDE.U32 R30, R27, -0x2daee0ad, RZ ;  /* 0xd2511f531b1e7825 */ /* 0x000fe200078e00ff */
[----:B------:R-:W-:-:S03]  /*3fb0*/  LOP3.LUT R24, R35, R24, R25, 0x96, !PT ;  /* 0x0000001823187212 */ /* 0x000fc600078e9619 */
[----:B------:R-:W-:Y:S01]  /*3fc0*/  IMAD.MOV.U32 R27, RZ, RZ, R30 ;  /* 0x000000ffff1b7224 */ /* 0x000fe200078e001e */
[----:B------:R-:W-:Y:S01]  /*3fd0*/  LOP3.LUT R26, R31, R32, R3, 0x96, !PT ;  /* 0x000000201f1a7212 */ /* 0x000fe200078e9603 */
[----:B------:R-:W-:-:S05]  /*3fe0*/  IMAD.MOV.U32 R25, RZ, RZ, R34 ;  /* 0x000000ffff197224 */ /* 0x000fca00078e0022 */
[----:B------:R0:W-:Y:S01]  /*3ff0*/  STG.E.128 desc[UR10][R10.64+0x10], R24 ;  /* 0x000010180a007986 */ /* 0x0001e2000c101d0a */
[----:B------:R-:W-:Y:S05]  /*4000*/  @!P0 BRA `(.L_x_53) ;  /* 0x0000000000408947 */ /* 0x000fea0003800000 */
[----:B------:R-:W-:Y:S01]  /*4010*/  ISETP.NE.AND P0, PT, R0, 0x2, PT ;  /* 0x000000020000780c */ /* 0x000fe20003f05270 */
[----:B------:R-:W-:Y:S01]  /*4020*/  IMAD.MOV.U32 R2, RZ, RZ, R7 ;  /* 0x000000ffff027224 */ /* 0x000fe200078e0007 */
[----:B0-----:R-:W-:Y:S01]  /*4030*/  MOV R25, R6 ;  /* 0x0000000600197202 */ /* 0x001fe20000000f00 */
[----:B------:R-:W-:-:S10]  /*4040*/  IMAD.MOV.U32 R27, RZ, RZ, R24 ;  /* 0x000000ffff1b7224 */ /* 0x000fd400078e0018 */
[----:B------:R-:W-:Y:S05]  /*4050*/  @!P0 BRA `(.L_x_54) ;  /* 0x00000000003c8947 */ /* 0x000fea0003800000 */
[----:B------:R-:W-:Y:S01]  /*4060*/  ISETP.NE.AND P0, PT, R0, 0x1, PT ;  /* 0x000000010000780c */ /* 0x000fe20003f05270 */
[----:B------:R-:W-:Y:S01]  /*4070*/  IMAD.MOV.U32 R2, RZ, RZ, R5 ;  /* 0x000000ffff027224 */ /* 0x000fe200078e0005 */
[----:B------:R-:W-:Y:S01]  /*4080*/  MOV R25, R4 ;  /* 0x0000000400197202 */ /* 0x000fe20000000f00 */
[----:B------:R-:W-:Y:S01]  /*4090*/  IMAD.MOV.U32 R27, RZ, RZ, R6 ;  /* 0x000000ffff1b7224 */ /* 0x000fe200078e0006 */
[----:B------:R-:W-:-:S09]  /*40a0*/  MOV R34, R7 ;  /* 0x0000000700227202 */ /* 0x000fd20000000f00 */
[----:B------:R-:W-:Y:S05]  /*40b0*/  @P0 BRA `(.L_x_54) ;  /* 0x0000000000240947 */ /* 0x000fea0003800000 */
[----:B------:R-:W-:Y:S01]  /*40c0*/  IMAD.MOV.U32 R25, RZ, RZ, R5 ;  /* 0x000000ffff197224 */ /* 0x000fe200078e0005 */
[----:B------:R-:W-:Y:S01]  /*40d0*/  MOV R27, R7 ;  /* 0x00000007001b7202 */ /* 0x000fe20000000f00 */
[----:B------:R-:W-:Y:S02]  /*40e0*/  IMAD.MOV.U32 R2, RZ, RZ, R6 ;  /* 0x000000ffff027224 */ /* 0x000fe400078e0006 */
[----:B------:R-:W-:Y:S01]  /*40f0*/  IMAD.MOV.U32 R34, RZ, RZ, R24 ;  /* 0x000000ffff227224 */ /* 0x000fe200078e0018 */
[----:B------:R-:W-:Y:S06]  /*4100*/  BRA `(.L_x_54) ;  /* 0x0000000000107947 */ /* 0x000fec0003800000 */
.L_x_53:
[----:B0-----:R-:W-:Y:S01]  /*4110*/  IMAD.MOV.U32 R27, RZ, RZ, R34 ;  /* 0x000000ffff1b7224 */ /* 0x001fe200078e0022 */
[----:B------:R-:W-:Y:S01]  /*4120*/  MOV R2, R24 ;  /* 0x0000001800027202 */ /* 0x000fe20000000f00 */
[----:B------:R-:W-:Y:S02]  /*4130*/  IMAD.MOV.U32 R25, RZ, RZ, R7 ;  /* 0x000000ffff197224 */ /* 0x000fe400078e0007 */
[----:B------:R-:W-:-:S07]  /*4140*/  IMAD.MOV.U32 R34, RZ, RZ, R26 ;  /* 0x000000ffff227224 */ /* 0x000fce00078e001a */
.L_x_54:
[----:B------:R-:W-:Y:S05]  /*4150*/  BSYNC.RECONVERGENT B0 ;  /* 0x0000000000007941 */ /* 0x000fea0003800200 */
.L_x_52:
[----:B------:R-:W-:Y:S01]  /*4160*/  IMAD.WIDE.U32 R2, R2, 0x200000, RZ ;  /* 0x0020000002027825 */ /* 0x000fe200078e00ff */
[----:B------:R-:W-:Y:S01]  /*4170*/  BSSY.RECONVERGENT B0, `(.L_x_55) ;  /* 0x000005f000007945 */ /* 0x000fe20003800200 */
[----:B------:R-:W-:Y:S02]  /*4180*/  MOV R4, 0xfffffc01 ;  /* 0xfffffc0100047802 */ /* 0x000fe40000000f00 */
[----:B------:R-:W-:Y:S01]  /*4190*/  IMAD.MOV.U32 R30, RZ, RZ, 0x0 ;  /* 0x00000000ff1e7424 */ /* 0x000fe200078e00ff */
[----:B------:R-:W-:Y:S01]  /*41a0*/  LOP3.LUT R24, R2, R25, RZ, 0x3c, !PT ;  /* 0x0000001902187212 */ /* 0x000fe200078e3cff */
[----:B------:R-:W-:Y:S01]  /*41b0*/  IMAD.MOV.U32 R31, RZ, RZ, 0x3ca00000 ;  /* 0x3ca00000ff1f7424 */ /* 0x000fe200078e00ff */
[----:B------:R-:W-:-:S04]  /*41c0*/  MOV R25, R3 ;  /* 0x0000000300197202 */ /* 0x000fc80000000f00 */
        /* <DEDUP_REMOVED lines=8> */
[----:B------:R-:W0:Y:S01]  /*4250*/  I2F.F64.U64 R2, R26 ;  /* 0x0000001a00027312 */ /* 0x000e220000301800 */
[----:B------:R-:W-:-:S09]  /*4260*/  MOV R5, R11 ;  /* 0x0000000b00057202 */ /* 0x000fd20000000f00 */
[----:B------:R-:W-:Y:S01]  /*4270*/  @!P0 DMUL R6, R6, 1.80143985094819840000e+16 ;  /* 0x4350000006068828 */ /* 0x000fe20000000000 */
[----:B------:R-:W-:Y:S01]  /*4280*/  @!P0 IMAD.MOV.U32 R4, RZ, RZ, -0x435 ;  /* 0xfffffbcbff048424 */ /* 0x000fe200078e00ff */
[----:B0-----:R-:W-:-:S08]  /*4290*/  DFMA R2, R2, 2.2204460492503130808e-16, R30 ;  /* 0x3cb000000202782b */ /* 0x001fd0000000001e */
[----:B------:R-:W-:Y:S02]  /*42a0*/  @!P0 IMAD.MOV.U32 R5, RZ, RZ, R7 ;  /* 0x000000ffff058224 */ /* 0x000fe400078e0007 */
[----:B------:R-:W-:Y:S02]  /*42b0*/  @!P0 IMAD.MOV.U32 R10, RZ, RZ, R6 ;  /* 0x000000ffff0a8224 */ /* 0x000fe400078e0006 */
[----:B------:R-:W-:-:S05]  /*42c0*/  VIADD R8, R5, 0xffffffff ;  /* 0xffffffff05087836 */ /* 0x000fca0000000000 */
[----:B------:R-:W-:-:S13]  /*42d0*/  ISETP.GT.U32.AND P1, PT, R8, 0x7feffffe, PT ;  /* 0x7feffffe0800780c */ /* 0x000fda0003f24070 */
[----:B------:R-:W-:Y:S05]  /*42e0*/  @P1 BRA `(.L_x_56) ;  /* 0x0000000400041947 */ /* 0x000fea0003800000 */
[----:B------:R-:W-:Y:S01]  /*42f0*/  LOP3.LUT R6, R5, 0xfffff, RZ, 0xc0, !PT ;  /* 0x000fffff05067812 */ /* 0x000fe200078ec0ff */
[----:B------:R-:W-:Y:S01]  /*4300*/  IMAD.MOV.U32 R32, RZ, RZ, -0x748574fc ;  /* 0x8b7a8b04ff207424 */ /* 0x000fe200078e00ff */
[----:B------:R-:W-:Y:S01]  /*4310*/  UMOV UR6, 0x3ae80f1e ;  /* 0x3ae80f1e00067882 */ /* 0x000fe20000000000 */
[----:B------:R-:W-:Y:S01]  /*4320*/  IMAD.MOV.U32 R33, RZ, RZ, 0x3ed0ee25 ;  /* 0x3ed0ee25ff217424 */ /* 0x000fe200078e00ff */
[----:B------:R-:W-:Y:S01]  /*4330*/  LOP3.LUT R7, R6, 0x3ff00000, RZ, 0xfc, !PT ;  /* 0x3ff0000006077812 */ /* 0x000fe200078efcff */
[----:B------:R-:W-:Y:S01]  /*4340*/  UMOV UR7, 0x3eb1380b ;  /* 0x3eb1380b00077882 */ /* 0x000fe20000000000 */
[----:B------:R-:W-:Y:S01]  /*4350*/  MOV R6, R10 ;  /* 0x0000000a00067202 */ /* 0x000fe20000000f00 */
[----:B------:R-:W-:Y:S01]  /*4360*/  IMAD.MOV.U32 R35, RZ, RZ, 0x43300000 ;  /* 0x43300000ff237424 */ /* 0x000fe200078e00ff */
[----:B------:R-:W-:Y:S01]  /*4370*/  ISETP.GE.U32.AND P0, PT, R7, 0x3ff6a09f, PT ;  /* 0x3ff6a09f0700780c */ /* 0x000fe20003f06070 */
[----:B------:R-:W-:Y:S01]  /*4380*/  UMOV UR8, 0x80000000 ;  /* 0x8000000000087882 */ /* 0x000fe20000000000 */
[----:B------:R-:W-:Y:S01]  /*4390*/  MOV R10, RZ ;  /* 0x000000ff000a7202 */ /* 0x000fe20000000f00 */
[----:B------:R-:W-:Y:S01]  /*43a0*/  UMOV UR9, 0x43300000 ;  /* 0x4330000000097882 */ /* 0x000fe20000000000 */
[----:B------:R-:W-:-:S09]  /*43b0*/  LEA.HI R34, R5, R4, RZ, 0xc ;  /* 0x0000000405227211 */ /* 0x000fd200078f60ff */
[----:B------:R-:W-:Y:S01]  /*43c0*/  @P0 VIADD R11, R7, 0xfff00000 ;  /* 0xfff00000070b0836 */ /* 0x000fe20000000000 */
[----:B------:R-:W-:-:S03]  /*43d0*/  @P0 IADD3 R34, PT, PT, R34, 0x1, RZ ;  /* 0x0000000122220810 */ /* 0x000fc60007ffe0ff */
[----:B------:R-:W-:Y:S01]  /*43e0*/  @P0 IMAD.MOV.U32 R7, RZ, RZ, R11 ;  /* 0x000000ffff070224 */ /* 0x000fe200078e000b */
[----:B------:R-:W-:-:S05]  /*43f0*/  LOP3.LUT R34, R34, 0x80000000, RZ, 0x3c, !PT ;  /* 0x8000000022227812 */ /* 0x000fca00078e3cff */
        /* <DEDUP_REMOVED lines=48> */
.L_x_56:
[----:B------:R-:W-:Y:S01]  /*4700*/  IMAD.MOV.U32 R4, RZ, RZ, 0x0 ;  /* 0x00000000ff047424 */ /* 0x000fe200078e00ff */
[----:B------:R-:W-:Y:S02]  /*4710*/  MOV R5, 0x7ff00000 ;  /* 0x7ff0000000057802 */ /* 0x000fe40000000f00 */
[----:B------:R-:W-:-:S04]  /*4720*/  LOP3.LUT P0, RZ, R7, 0x7fffffff, RZ, 0xc0, !PT ;  /* 0x7fffffff07ff7812 */ /* 0x000fc8000780c0ff */
[----:B------:R-:W-:-:S10]  /*4730*/  DFMA R4, R6, R4, +INF ;  /* 0x7ff000000604742b */ /* 0x000fd40000000004 */
[----:B------:R-:W-:Y:S02]  /*4740*/  FSEL R26, R4, RZ, P0 ;  /* 0x000000ff041a7208 */ /* 0x000fe40000000000 */
[----:B------:R-:W-:-:S07]  /*4750*/  FSEL R27, R5, -QNAN , P0 ;  /* 0xfff00000051b7808 */ /* 0x000fce0000000000 */
.L_x_57:
[----:B------:R-:W-:Y:S05]  /*4760*/  BSYNC.RECONVERGENT B0 ;  /* 0x0000000000007941 */ /* 0x000fea0003800200 */
.L_x_55:
[----:B------:R-:W-:Y:S01]  /*4770*/  DMUL R6, RZ, R2 ;  /* 0x00000002ff067228 */ /* 0x000fe20000000000 */
[----:B------:R-:W-:Y:S01]  /*4780*/  IMAD.SHL.U32 R4, R3, 0x2, RZ ;  /* 0x0000000203047824 */ /* 0x000fe200078e00ff */
[----:B------:R-:W-:Y:S01]  /*4790*/  UMOV UR6, 0x33145c07 ;  /* 0x33145c0700067882 */ /* 0x000fe20000000000 */
[----:B------:R-:W-:Y:S01]  /*47a0*/  UMOV UR7, 0x3ca1a626 ;  /* 0x3ca1a62600077882 */ /* 0x000fe20000000000 */
[----:B------:R-:W-:Y:S01]  /*47b0*/  MOV R32, 0x2cb0d246 ;  /* 0x2cb0d24600207802 */ /* 0x000fe20000000f00 */
[----:B------:R-:W-:Y:S01]  /*47c0*/  IMAD.MOV.U32 R33, RZ, RZ, 0x3e5ae5f1 ;  /* 0x3e5ae5f1ff217424 */ /* 0x000fe200078e00ff */
[----:B------:R-:W-:Y:S01]  /*47d0*/  ISETP.GT.U32.AND P0, PT, R4, -0x79800000, PT ;  /* 0x868000000400780c */ /* 0x000fe20003f04070 */
[----:B------:R-:W-:Y:S01]  /*47e0*/  IMAD.MOV.U32 R30, RZ, RZ, -0x3e107ad8 ;  /* 0xc1ef8528ff1e7424 */ /* 0x000fe200078e00ff */
[----:B------:R-:W-:Y:S01]  /*47f0*/  UMOV UR8, 0xf9785eba ;  /* 0xf9785eba00087882 */ /* 0x000fe20000000000 */
[----:B------:R-:W-:Y:S01]  /*4800*/  IMAD.MOV.U32 R31, RZ, RZ, 0x3e21eea7 ;  /* 0x3e21eea7ff1f7424 */ /* 0x000fe200078e00ff */
[----:B------:R-:W-:Y:S01]  /*4810*/  FSEL R25, R7, R3, P0 ;  /* 0x0000000307197208 */ /* 0x000fe20000000000 */
[----:B------:R-:W-:Y:S01]  /*4820*/  UMOV UR9, 0x3de5db65 ;  /* 0x3de5db6500097882 */ /* 0x000fe20000000000 */
[----:B------:R-:W-:Y:S01]  /*4830*/  FSEL R6, R6, R2, P0 ;  /* 0x0000000206067208 */ /* 0x000fe20000000000 */
[----:B------:R-:W-:Y:S01]  /*4840*/  DMUL R26, R26, -2 ;  /* 0xc00000001a1a7828 */ /* 0x000fe20000000000 */
[----:B------:R-:W-:Y:S01]  /*4850*/  MOV R38, 0x0 ;  /* 0x0000000000267802 */ /* 0x000fe20000000f00 */
[----:B------:R-:W-:Y:S01]  /*4860*/  VIADD R7, R25, 0x100000 ;  /* 0x0010000019077836 */ /* 0x000fe20000000000 */
[----:B------:R-:W-:Y:S01]  /*4870*/  MOV R24, R6 ;  /* 0x0000000600187202 */ /* 0x000fe20000000f00 */
[----:B------:R-:W-:Y:S01]  /*4880*/  IMAD.MOV.U32 R39, RZ, RZ, 0x3fd80000 ;  /* 0x3fd80000ff277424 */ /* 0x000fe200078e00ff */
[----:B------:R-:W-:Y:S01]  /*4890*/  BSSY.RECONVERGENT B2, `(.L_x_58) ;  /* 0x000004a000027945 */ /* 0x000fe20003800200 */
[----:B------:R-:W0:Y:S04]  /*48a0*/  FRND.F64 R2, R6 ;  /* 0x0000000600027313 */ /* 0x000e280000301800 */
[----:B------:R-:W-:-:S04]  /*48b0*/  VIADD R10, R27, 0xfcb00000 ;  /* 0xfcb000001b0a7836 */ /* 0x000fc80000000000 */
[----:B------:R-:W1:Y:S01]  /*48c0*/  MUFU.RSQ64H R11, R27 ;  /* 0x0000001b000b7308 */ /* 0x000e620000001c00 */
[----:B0-----:R-:W-:-:S07]  /*48d0*/  DFMA R2, R2, -0.5, R24 ;  /* 0xbfe000000202782b */ /* 0x001fce0000000018 */
[----:B------:R-:W0:Y:S01]  /*48e0*/  F2I.S64.F64 R6, R6 ;  /* 0x0000000600067311 */ /* 0x000e220000301900 */
[----:B------:R-:W-:Y:S01]  /*48f0*/  DMUL R4, R2, UR6 ;  /* 0x0000000602047c28 */ /* 0x000fe20008000000 */
[----:B------:R-:W-:Y:S01]  /*4900*/  UMOV UR6, 0x54442d18 ;  /* 0x54442d1800067882 */ /* 0x000fe20000000000 */
[----:B------:R-:W-:Y:S01]  /*4910*/  UMOV UR7, 0x400921fb ;  /* 0x400921fb00077882 */ /* 0x000fe20000000000 */
[----:B-1----:R-:W-:-:S05]  /*4920*/  DMUL R36, R10, R10 ;  /* 0x0000000a0a247228 */ /* 0x002fca0000000000 */
[----:B------:R-:W-:Y:S01]  /*4930*/  DFMA R2, R2, UR6, R4 ;  /* 0x0000000602027c2b */ /* 0x000fe20008000004 */
[----:B------:R-:W-:Y:S01]  /*4940*/  UMOV UR6, 0x20fd8164 ;  /* 0x20fd816400067882 */ /* 0x000fe20000000000 */
[----:B------:R-:W-:Y:S01]  /*4950*/  UMOV UR7, 0x3da8ff83 ;  /* 0x3da8ff8300077882 */ /* 0x000fe20000000000 */
[----:B0-----:R-:W-:-:S05]  /*4960*/  LOP3.LUT P1, RZ, R6, 0x2, RZ, 0xc0, !PT ;  /* 0x0000000206ff7812 */ /* 0x001fca000782c0ff */
        /* <DEDUP_REMOVED lines=39> */
[----:B------:R-:W-:Y:S02]  /*4be0*/  MOV R2, R34 ;  /* 0x0000002200027202 */ /* 0x000fe40000000f00 */
[----:B------:R-:W-:Y:S02]  /*4bf0*/  ISETP.NE.U32.AND.EX P0, PT, RZ, RZ, PT, P0 ;  /* 0x000000ffff00720c */ /* 0x000fe40003f05100 */
        /* <DEDUP_REMOVED lines=10> */
[----:B------:R-:W-:Y:S02]  /*4ca0*/  @P1 IMAD.MOV.U32 R33, RZ, RZ, R39 ;  /* 0x000000ffff211224 */ /* 0x000fe400078e0027 */
[----:B------:R-:W-:-:S04]  /*4cb0*/  @P1 IMAD.MOV.U32 R31, RZ, RZ, R41 ;  /* 0x000000ffff1f1224 */ /* 0x000fc800078e0029 */
[----:B------:R-:W-:Y:S05]  /*4cc0*/  @!P0 BRA `(.L_x_59) ;  /* 0x0000000000188947 */ /* 0x000fea0003800000 */
[----:B------:R-:W-:Y:S01]  /*4cd0*/  MOV R2, R34 ;  /* 0x0000002200027202 */ /* 0x000fe20000000f00 */
[----:B------:R-:W-:Y:S01]  /*4ce0*/  IMAD.MOV.U32 R11, RZ, RZ, R27 ;  /* 0x000000ffff0b7224 */ /* 0x000fe200078e001b */
[----:B------:R-:W-:-:S07]  /*4cf0*/  MOV R8, 0x4d10 ;  /* 0x00004d1000087802 */ /* 0x000fce0000000f00 */
[----:B------:R-:W-:Y:S05]  /*4d00*/  CALL.REL.NOINC `($__internal_2_$__cuda_sm20_dsqrt_rn_f64_mediumpath_v1) ;  /* 0x0000003000d87944 */ /* 0x000fea0003c00000 */
[----:B------:R-:W-:Y:S01]  /*4d10*/  IMAD.MOV.U32 R36, RZ, RZ, R2 ;  /* 0x000000ffff247224 */ /* 0x000fe200078e0002 */
[----:B------:R-:W-:-:S07]  /*4d20*/  MOV R37, R3 ;  /* 0x0000000300257202 */ /* 0x000fce0000000f00 */
.L_x_59:
[----:B------:R-:W-:Y:S05]  /*4d30*/  BSYNC.RECONVERGENT B2 ;  /* 0x0000000000027941 */ /* 0x000fea0003800200 */
.L_x_58:
[----:B------:R-:W0:Y:S01]  /*4d40*/  S2R R3, SR_TID.X ;  /* 0x0000000000037919 */ /* 0x000e220000002100 */
[----:B------:R-:W0:Y:S01]  /*4d50*/  S2UR UR6, SR_CTAID.X ;  /* 0x00000000000679c3 */ /* 0x000e220000002500 */
[----:B------:R-:W1:Y:S01]  /*4d60*/  LDCU.64 UR8, c[0x0][0x388] ;  /* 0x00007100ff0877ac */ /* 0x000e620008000a00 */
[----:B------:R-:W-:Y:S01]  /*4d70*/  DADD R30, RZ, R30 ;  /* 0x00000000ff1e7229 */ /* 0x000fe2000000001e */
[----:B------:R-:W2:Y:S01]  /*4d80*/  FRND.F64.TRUNC R4, R24 ;  /* 0x0000001800047313 */ /* 0x000ea2000030d800 */
[----:B------:R-:W-:-:S04]  /*4d90*/  DMUL R6, RZ, R24 ;  /* 0x00000018ff067228 */ /* 0x000fc80000000000 */
[----:B------:R-:W0:Y:S02]  /*4da0*/  LDC R2, c[0x0][0x360] ;  /* 0x0000d800ff027b82 */ /* 0x000e240000000800 */
[----:B------:R-:W-:Y:S02]  /*4db0*/  DMUL R30, R30, R36 ;  /* 0x000000241e1e7228 */ /* 0x000fe40000000000 */
[----:B--2---:R-:W-:Y:S01]  /*4dc0*/  DSETP.NEU.AND P0, PT, R24, R4, PT ;  /* 0x000000041800722a */ /* 0x004fe20003f0d000 */
[----:B-1----:R-:W-:Y:S02]  /*4dd0*/  IMAD.U32 R10, RZ, RZ, UR8 ;  /* 0x00000008ff0a7e24 */ /* 0x002fe4000f8e00ff */
[----:B------:R-:W-:-:S03]  /*4de0*/  IMAD.U32 R11, RZ, RZ, UR9 ;  /* 0x00000009ff0b7e24 */ /* 0x000fc6000f8e00ff */
[----:B------:R-:W-:Y:S02]  /*4df0*/  FSEL R4, R6, R32, !P0 ;  /* 0x0000002006047208 */ /* 0x000fe40004000000 */
[----:B------:R-:W-:Y:S01]  /*4e00*/  FSEL R5, R7, R33, !P0 ;  /* 0x0000002107057208 */ /* 0x000fe20004000000 */
[----:B0-----:R-:W-:-:S05]  /*4e10*/  IMAD R27, R2, UR6, R3 ;  /* 0x00000006021b7c24 */ /* 0x001fca000f8e0203 */
[----:B------:R-:W-:Y:S01]  /*4e20*/  DMUL R24, R36, R4 ;  /* 0x0000000424187228 */ /* 0x000fe20000000000 */
[----:B------:R-:W-:-:S05]  /*4e30*/  IMAD.WIDE R26, R27, 0x40, R10 ;  /* 0x000000401b1a7825 */ /* 0x000fca00078e020a */
[----:B------:R1:W-:Y:S05]  /*4e40*/  STG.E.64 desc[UR10][R26.64+0x38], R30 ;  /* 0x0000381e1a007986 */ /* 0x0003ea000c101b0a */
.L_x_48:
[----:B------:R-:W-:Y:S05]  /*4e50*/  BSYNC.RECONVERGENT B1 ;  /* 0x0000000000017941 */ /* 0x000fea0003800200 */
.L_x_47:
[----:B------:R-:W-:Y:S01]  /*4e60*/  ISETP.NE.AND P0, PT, R9, 0x1, PT ;  /* 0x000000010900780c */ /* 0x000fe20003f05270 */
[----:B------:R-:W-:Y:S01]  /*4e70*/  BSSY.RECONVERGENT B1, `(.L_x_60) ;  /* 0x0000147000017945 */ /* 0x000fe20003800200 */
[----:B------:R-:W-:-:S11]  /*4e80*/  MOV R9, RZ ;  /* 0x000000ff00097202 */ /* 0x000fd60000000f00 */
[----:B------:R-:W-:Y:S05]  /*4e90*/  @!P0 BRA `(.L_x_61) ;  /* 0x0000001400108947 */ /* 0x000fea0003800000 */
[----:B------:R-:W2:Y:S01]  /*4ea0*/  S2R R2, SR_CTAID.X ;  /* 0x0000000000027919 */ /* 0x000ea20000002500 */
[----:B------:R-:W2:Y:S02]  /*4eb0*/  LDCU UR6, c[0x0][0x360] ;  /* 0x00006c00ff0677ac */ /* 0x000ea40008000800 */
[----:B--2---:R-:W-:-:S04]  /*4ec0*/  IMAD R9, R2, UR6, R3 ;  /* 0x0000000602097c24 */ /* 0x004fc8000f8e0203 */
[----:B------:R-:W-:-:S05]  /*4ed0*/  IMAD.WIDE R8, R9, 0x40, R10 ;  /* 0x0000004009087825 */ /* 0x000fca00078e020a */
[----:B01----:R-:W2:Y:S04]  /*4ee0*/  LDG.E R26, desc[UR10][R8.64] ;  /* 0x0000000a081a7981 */ /* 0x003ea8000c1e1900 */
        /* <DEDUP_REMOVED lines=8> */
.L_x_63:
        /* <DEDUP_REMOVED lines=13> */
.L_x_64:
[----:B------:R-:W-:Y:S05]  /*5040*/  BSYNC.RECONVERGENT B0 ;  /* 0x0000000000007941 */ /* 0x000fea0003800200 */
.L_x_62:
[----:B------:R-:W2:Y:S02]  /*5050*/  LDCU UR6, c[0x0][0x360] ;  /* 0x00006c00ff0677ac */ /* 0x000ea40008000800 */
[----:B--2---:R-:W-:-:S04]  /*5060*/  IMAD R3, R2, UR6, R3 ;  /* 0x0000000602037c24 */ /* 0x004fc8000f8e0203 */
[----:B------:R-:W-:-:S05]  /*5070*/  IMAD.WIDE R2, R3, 0x40, R10 ;  /* 0x0000004003027825 */ /* 0x000fca00078e020a */
[----:B-1----:R-:W2:Y:S04]  /*5080*/  LDG.E.64 R32, desc[UR10][R2.64+0x8] ;  /* 0x0000080a02207981 */ /* 0x002ea8000c1e1b00 */
[----:B0-----:R-:W3:Y:S01]  /*5090*/  LDG.E.64 R8, desc[UR10][R2.64+0x20] ;  /* 0x0000200a02087981 */ /* 0x001ee2000c1e1b00 */
[----:B------:R-:W-:Y:S02]  /*50a0*/  HFMA2 R35, -RZ, RZ, -50.53125, 0.007152557373046875 ;  /* 0xd2511f53ff237431 */ /* 0x000fe400000001ff */
[----:B------:R-:W-:Y:S01]  /*50b0*/  IMAD.HI.U32 R30, R27, -0x2daee0ad, RZ ;  /* 0xd2511f531b1e7827 */ /* 0x000fe200078e00ff */
[----:B------:R-:W-:Y:S01]  /*50c0*/  ISETP.NE.AND P0, PT, R0, 0x3, PT ;  /* 0x000000030000780c */ /* 0x000fe20003f05270 */
[----:B------:R-:W-:Y:S02]  /*50d0*/  BSSY.RECONVERGENT B0, `(.L_x_65) ;  /* 0x0000053000007945 */ /* 0x000fe40003800200 */
[----:B--2---:R-:W-:Y:S01]  /*50e0*/  IMAD.WIDE.U32 R10, R32, -0x326172a9, RZ ;  /* 0xcd9e8d57200a7825 */ /* 0x004fe200078e00ff */
[----:B---3--:R-:W-:-:S03]  /*50f0*/  LOP3.LUT R27, R9, R33, R30, 0x96, !PT ;  /* 0x00000021091b7212 */ /* 0x008fc600078e961e */
        /* <DEDUP_REMOVED lines=49> */
[----:B------:R-:W-:-:S03]  /*5410*/  LOP3.LUT R31, R11, R30, R31, 0x96, !PT ;  /* 0x0000001e0b1f7212 */ /* 0x000fc600078e961f */
[----:B------:R-:W-:Y:S01]  /*5420*/  VIADD R11, R8, 0x8ff34781 ;  /* 0x8ff34781080b7836 */ /* 0x000fe20000000000 */
[----:B------:R-:W-:Y:S01]  /*5430*/  LOP3.LUT R27, R33, R26, R27, 0x96, !PT ;  /* 0x0000001a211b7212 */ /* 0x000fe200078e961b */
        /* <DEDUP_REMOVED lines=9> */
[----:B0-----:R-:W-:Y:S01]  /*54d0*/  IMAD.MOV.U32 R2, RZ, RZ, R7 ;  /* 0x000000ffff027224 */ /* 0x001fe200078e0007 */
[----:B------:R-:W-:Y:S01]  /*54e0*/  MOV R9, R6 ;  /* 0x0000000600097202 */ /* 0x000fe20000000f00 */
        /* <DEDUP_REMOVED lines=13> */
.L_x_66:
[----:B0-----:R-:W-:Y:S01]  /*55c0*/  IMAD.MOV.U32 R11, RZ, RZ, R30 ;  /* 0x000000ffff0b7224 */ /* 0x001fe200078e001e */
[----:B------:R-:W-:Y:S01]  /*55d0*/  MOV R2, R8 ;  /* 0x0000000800027202 */ /* 0x000fe20000000f00 */
[----:B------:R-:W-:Y:S02]  /*55e0*/  IMAD.MOV.U32 R9, RZ, RZ, R7 ;  /* 0x000000ffff097224 */ /* 0x000fe400078e0007 */
[----:B------:R-:W-:-:S07]  /*55f0*/  IMAD.MOV.U32 R30, RZ, RZ, R10 ;  /* 0x000000ffff1e7224 */ /* 0x000fce00078e000a */
.L_x_67:
[----:B------:R-:W-:Y:S05]  /*5600*/  BSYNC.RECONVERGENT B0 ;  /* 0x0000000000007941 */ /* 0x000fea0003800200 */
.L_x_65:
        /* <DEDUP_REMOVED lines=15> */
[----:B------:R-:W0:Y:S10]  /*5700*/  I2F.F64.U64 R2, R10 ;  /* 0x0000000a00027312 */ /* 0x000e340000301800 */
[----:B------:R-:W-:Y:S01]  /*5710*/  @!P0 DMUL R6, R6, 1.80143985094819840000e+16 ;  /* 0x4350000006068828 */ /* 0x000fe20000000000 */
[----:B------:R-:W-:Y:S01]  /*5720*/  @!P0 MOV R0, 0xfffffbcb ;  /* 0xfffffbcb00008802 */ /* 0x000fe20000000f00 */
[----:B0-----:R-:W-:-:S08]  /*5730*/  DFMA R2, R2, 2.2204460492503130808e-16, R26 ;  /* 0x3cb000000202782b */ /* 0x001fd0000000001a */
[----:B------:R-:W-:Y:S01]  /*5740*/  @!P0 MOV R5, R7 ;  /* 0x0000000700058202 */ /* 0x000fe20000000f00 */
[----:B------:R-:W-:-:S04]  /*5750*/  @!P0 IMAD.MOV.U32 R4, RZ, RZ, R6 ;  /* 0x000000ffff048224 */ /* 0x000fc800078e0006 */
[----:B------:R-:W-:-:S05]  /*5760*/  VIADD R8, R5, 0xffffffff ;  /* 0xffffffff05087836 */ /* 0x000fca0000000000 */
[----:B------:R-:W-:-:S13]  /*5770*/  ISETP.GT.U32.AND P1, PT, R8, 0x7feffffe, PT ;  /* 0x7feffffe0800780c */ /* 0x000fda0003f24070 */
[----:B------:R-:W-:Y:S05]  /*5780*/  @P1 BRA `(.L_x_69) ;  /* 0x0000000400041947 */ /* 0x000fea0003800000 */
[----:B------:R-:W-:Y:S01]  /*5790*/  LOP3.LUT R6, R5, 0xfffff, RZ, 0xc0, !PT ;  /* 0x000fffff05067812 */ /* 0x000fe200078ec0ff */
[----:B------:R-:W-:Y:S01]  /*57a0*/  IMAD.MOV.U32 R8, RZ, RZ, RZ ;  /* 0x000000ffff087224 */ /* 0x000fe200078e00ff */
[----:B------:R-:W-:Y:S01]  /*57b0*/  MOV R32, 0x8b7a8b04 ;  /* 0x8b7a8b0400207802 */ /* 0x000fe20000000f00 */
[----:B------:R-:W-:Y:S01]  /*57c0*/  IMAD.MOV.U32 R33, RZ, RZ, 0x3ed0ee25 ;  /* 0x3ed0ee25ff217424 */ /* 0x000fe200078e00ff */
[----:B------:R-:W-:Y:S01]  /*57d0*/  LOP3.LUT R7, R6, 0x3ff00000, RZ, 0xfc, !PT ;  /* 0x3ff0000006077812 */ /* 0x000fe200078efcff */
[----:B------:R-:W-:Y:S01]  /*57e0*/  IMAD.MOV.U32 R6, RZ, RZ, R4 ;  /* 0x000000ffff067224 */ /* 0x000fe200078e0004 */
[----:B------:R-:W-:Y:S01]  /*57f0*/  UMOV UR6, 0x3ae80f1e ;  /* 0x3ae80f1e00067882 */ /* 0x000fe20000000000 */
[----:B------:R-:W-:Y:S01]  /*5800*/  UMOV UR7, 0x3eb1380b ;  /* 0x3eb1380b00077882 */ /* 0x000fe20000000000 */
[----:B------:R-:W-:Y:S01]  /*5810*/  ISETP.GE.U32.AND P0, PT, R7, 0x3ff6a09f, PT ;  /* 0x3ff6a09f0700780c */ /* 0x000fe20003f06070 */
[----:B------:R-:W-:Y:S01]  /*5820*/  UMOV UR8, 0x80000000 ;  /* 0x8000000000087882 */ /* 0x000fe20000000000 */
[----:B------:R-:W-:Y:S01]  /*5830*/  LEA.HI R0, R5, R0, RZ, 0xc ;  /* 0x0000000005007211 */ /* 0x000fe200078f60ff */
[----:B------:R-:W-:Y:S01]  /*5840*/  UMOV UR9, 0x43300000 ;  /* 0x4330000000097882 */ /* 0x000fe20000000000 */
[----:B------:R-:W-:-:S09]  /*5850*/  MOV R35, 0x43300000 ;  /* 0x4330000000237802 */ /* 0x000fd20000000f00 */
[----:B------:R-:W-:Y:S01]  /*5860*/  @P0 IADD3 R9, PT, PT, R7, -0x100000, RZ ;  /* 0xfff0000007090810 */ /* 0x000fe20007ffe0ff */
[----:B------:R-:W-:-:S04]  /*5870*/  @P0 VIADD R0, R0, 0x1 ;  /* 0x0000000100000836 */ /* 0x000fc80000000000 */
        /* <DEDUP_REMOVED lines=50> */
.L_x_69:
[----:B------:R-:W-:Y:S01]  /*5ba0*/  IMAD.MOV.U32 R4, RZ, RZ, 0x0 ;  /* 0x00000000ff047424 */ /* 0x000fe200078e00ff */
[----:B------:R-:W-:Y:S01]  /*5bb0*/  LOP3.LUT P0, RZ, R7, 0x7fffffff, RZ, 0xc0, !PT ;  /* 0x7fffffff07ff7812 */ /* 0x000fe2000780c0ff */
[----:B------:R-:W-:-:S06]  /*5bc0*/  IMAD.MOV.U32 R5, RZ, RZ, 0x7ff00000 ;  /* 0x7ff00000ff057424 */ /* 0x000fcc00078e00ff */
[----:B------:R-:W-:-:S10]  /*5bd0*/  DFMA R4, R6, R4, +INF ;  /* 0x7ff000000604742b */ /* 0x000fd40000000004 */
[----:B------:R-:W-:Y:S02]  /*5be0*/  FSEL R26, R4, RZ, P0 ;  /* 0x000000ff041a7208 */ /* 0x000fe40000000000 */
[----:B------:R-:W-:-:S07]  /*5bf0*/  FSEL R27, R5, -QNAN , P0 ;  /* 0xfff00000051b7808 */ /* 0x000fce0000000000 */
.L_x_70:
[----:B------:R-:W-:Y:S05]  /*5c00*/  BSYNC.RECONVERGENT B0 ;  /* 0x0000000000007941 */ /* 0x000fea0003800200 */
.L_x_68:
        /* <DEDUP_REMOVED lines=24> */
[----:B-1----:R-:W-:-:S06]  /*5d90*/  DFMA R2, R2, -0.5, R32 ;  /* 0xbfe000000202782b */ /* 0x002fcc0000000020 */
[----:B------:R-:W-:Y:S02]  /*5da0*/  DFMA R36, R26, -R34, 1 ;  /* 0x3ff000001a24742b */ /* 0x000fe40000000822 */
[----:B------:R-:W-:Y:S01]  /*5db0*/  DMUL R4, R2, UR6 ;  /* 0x0000000602047c28 */ /* 0x000fe20008000000 */
[----:B------:R-:W-:Y:S01]  /*5dc0*/  UMOV UR6, 0x54442d18 ;  /* 0x54442d1800067882 */ /* 0x000fe20000000000 */
[----:B------:R-:W-:-:S04]  /*5dd0*/  UMOV UR7, 0x400921fb ;  /* 0x400921fb00077882 */ /* 0x000fc80000000000 */
[----:B------:R-:W-:Y:S01]  /*5de0*/  DFMA R38, R36, R38, 0.5 ;  /* 0x3fe000002426742b */ /* 0x000fe20000000026 */
[C---:B--2---:R-:W-:Y:S01]  /*5df0*/  LOP3.LUT R0, R6.reuse, 0x1, RZ, 0xc0, !PT ;  /* 0x0000000106007812 */ /* 0x044fe200078ec0ff */
[----:B------:R-:W-:Y:S01]  /*5e00*/  DMUL R36, R10, R36 ;  /* 0x000000240a247228 */ /* 0x000fe20000000000 */
[----:B------:R-:W-:Y:S01]  /*5e10*/  LOP3.LUT P1, RZ, R6, 0x2, RZ, 0xc0, !PT ;  /* 0x0000000206ff7812 */ /* 0x000fe2000782c0ff */
[----:B------:R-:W-:Y:S01]  /*5e20*/  DFMA R2, R2, UR6, R4 ;  /* 0x0000000602027c2b */ /* 0x000fe20008000004 */
[----:B------:R-:W-:Y:S01]  /*5e30*/  UMOV UR6, 0x20fd8164 ;  /* 0x20fd816400067882 */ /* 0x000fe20000000000 */
[----:B------:R-:W-:Y:S01]  /*5e40*/  UMOV UR7, 0x3da8ff83 ;  /* 0x3da8ff8300077882 */ /* 0x000fe20000000000 */
[----:B------:R-:W-:-:S04]  /*5e50*/  ISETP.NE.U32.AND P0, PT, R0, 0x1, PT ;  /* 0x000000010000780c */ /* 0x000fc80003f05070 */
[----:B------:R-:W-:Y:S01]  /*5e60*/  ISETP.NE.U32.AND.EX P0, PT, RZ, RZ, PT, P0 ;  /* 0x000000ffff00720c */ /* 0x000fe20003f05100 */
        /* <DEDUP_REMOVED lines=25> */
[C---:B------:R-:W-:Y:S02]  /*6000*/  DFMA R34, R4.reuse, R30, -UR8 ;  /* 0x8000000804227e2b */ /* 0x040fe4000800001e */
[----:B------:R-:W-:-:S06]  /*6010*/  DFMA R8, R4, R8, UR6 ;  /* 0x0000000604087e2b */ /* 0x000fcc0008000008 */
[C---:B------:R-:W-:Y:S02]  /*6020*/  DFMA R34, R4.reuse, R34, RZ ;  /* 0x000000220422722b */ /* 0x040fe400000000ff */
[----:B------:R-:W-:Y:S02]  /*6030*/  DFMA R30, R4, R8, -0.5 ;  /* 0xbfe00000041e742b */ /* 0x000fe40000000008 */
[----:B------:R-:W-:-:S04]  /*6040*/  DFMA R8, R38, R36, R10 ;  /* 0x000000242608722b */ /* 0x000fc8000000000a */
[----:B------:R-:W-:Y:S02]  /*6050*/  DFMA R36, R2, R34, R2 ;  /* 0x000000220224722b */ /* 0x000fe40000000002 */
[----:B------:R-:W-:Y:S02]  /*6060*/  DFMA R30, R4, R30, 1 ;  /* 0x3ff00000041e742b */ /* 0x000fe4000000001e */
[----:B------:R-:W-:Y:S02]  /*6070*/  DMUL R4, R26, R8 ;  /* 0x000000081a047228 */ /* 0x000fe40000000000 */
[----:B------:R-:W-:Y:S02]  /*6080*/  VIADD R3, R9, 0xfff00000 ;  /* 0xfff0000009037836 */ /* 0x000fe40000000000 */
[----:B------:R-:W-:Y:S02]  /*6090*/  IMAD.MOV.U32 R2, RZ, RZ, R8 ;  /* 0x000000ffff027224 */ /* 0x000fe400078e0008 */
[----:B------:R-:W-:-:S02]  /*60a0*/  LOP3.LUT R39, R37, 0x80000000, RZ, 0x3c, !PT ;  /* 0x8000000025277812 */ /* 0x000fc400078e3cff */
[----:B------:R-:W-:Y:S01]  /*60b0*/  FSEL R34, R30, R36, !P0 ;  /* 0x000000241e227208 */ /* 0x000fe20004000000 */
[----:B------:R-:W-:Y:S01]  /*60c0*/  DFMA R6, R4, -R4, R26 ;  /* 0x800000040406722b */ /* 0x000fe2000000001a */
[----:B------:R-:W-:Y:S02]  /*60d0*/  FSEL R35, R31, R37, !P0 ;  /* 0x000000251f237208 */ /* 0x000fe40004000000 */
[----:B------:R-:W-:Y:S02]  /*60e0*/  FSEL R30, R36, R30, !P0 ;  /* 0x0000001e241e7208 */ /* 0x000fe40004000000 */
[----:B------:R-:W-:Y:S02]  /*60f0*/  FSEL R31, R39, R31, !P0 ;  /* 0x0000001f271f7208 */ /* 0x000fe40004000000 */
[----:B------:R-:W-:Y:S01]  /*6100*/  ISETP.GE.U32.AND P0, PT, R10, 0x7ca00000, PT ;  /* 0x7ca000000a00780c */ /* 0x000fe20003f06070 */
[----:B------:R-:W-:Y:S01]  /*6110*/  DFMA R36, R6, R2, R4 ;  /* 0x000000020624722b */ /* 0x000fe20000000004 */
[----:B------:R-:W-:-:S02]  /*6120*/  @P1 LOP3.LUT R41, R31, 0x80000000, RZ, 0x3c, !PT ;  /* 0x800000001f291812 */ /* 0x000fc400078e3cff */
        /* <DEDUP_REMOVED lines=10> */
.L_x_72:
[----:B------:R-:W-:Y:S05]  /*61d0*/  BSYNC.RECONVERGENT B2 ;  /* 0x0000000000027941 */ /* 0x000fea0003800200 */
.L_x_71:
[----:B------:R-:W0:Y:S01]  /*61e0*/  S2R R0, SR_TID.X ;  /* 0x0000000000007919 */ /* 0x000e220000002100 */
[----:B------:R-:W0:Y:S01]  /*61f0*/  S2UR UR6, SR_CTAID.X ;  /* 0x00000000000679c3 */ /* 0x000e220000002500 */
[----:B------:R-:W-:Y:S01]  /*6200*/  DADD R30, RZ, R30 ;  /* 0x00000000ff1e7229 */ /* 0x000fe2000000001e */
[----:B------:R-:W1:Y:S01]  /*6210*/  FRND.F64.TRUNC R2, R32 ;  /* 0x0000002000027313 */ /* 0x000e62000030d800 */
[----:B------:R-:W-:-:S05]  /*6220*/  MOV R9, 0x1 ;  /* 0x0000000100097802 */ /* 0x000fca0000000f00 */
[----:B------:R-:W0:Y:S01]  /*6230*/  LDC R5, c[0x0][0x360] ;  /* 0x0000d800ff057b82 */ /* 0x000e220000000800 */
[----:B------:R-:W-:-:S07]  /*6240*/  DMUL R6, R30, R36 ;  /* 0x000000241e067228 */ /* 0x000fce0000000000 */
[----:B------:R-:W2:Y:S01]  /*6250*/  LDC.64 R10, c[0x0][0x388] ;  /* 0x0000e200ff0a7b82 */ /* 0x000ea20000000a00 */
[----:B-1----:R-:W-:Y:S01]  /*6260*/  DSETP.NEU.AND P0, PT, R32, R2, PT ;  /* 0x000000022000722a */ /* 0x002fe20003f0d000 */
[----:B0-----:R-:W-:-:S04]  /*6270*/  IMAD R5, R5, UR6, R0 ;  /* 0x0000000605057c24 */ /* 0x001fc8000f8e0200 */
[----:B--2---:R-:W-:Y:S01]  /*6280*/  IMAD.WIDE R10, R5, 0x40, R10 ;  /* 0x00000040050a7825 */ /* 0x004fe200078e020a */
[----:B------:R-:W-:-:S04]  /*6290*/  DMUL R4, RZ, R32 ;  /* 0x00000020ff047228 */ /* 0x000fc80000000000 */
[----:B------:R2:W-:Y:S06]  /*62a0*/  STG.E.64 desc[UR10][R10.64+0x38], R6 ;  /* 0x000038060a007986 */ /* 0x0005ec000c101b0a */
[----:B------:R-:W-:Y:S02]  /*62b0*/  FSEL R30, R4, R34, !P0 ;  /* 0x00000022041e7208 */ /* 0x000fe40004000000 */
[----:B------:R-:W-:-:S06]  /*62c0*/  FSEL R31, R5, R35, !P0 ;  /* 0x00000023051f7208 */ /* 0x000fcc0004000000 */
[----:B--2---:R-:W-:-:S11]  /*62d0*/  DMUL R30, R36, R30 ;  /* 0x0000001e241e7228 */ /* 0x004fd60000000000 */
.L_x_61:
[----:B------:R-:W-:Y:S05]  /*62e0*/  BSYNC.RECONVERGENT B1 ;  /* 0x0000000000017941 */ /* 0x000fea0003800200 */
.L_x_60:
[----:B------:R-:W2:Y:S01]  /*62f0*/  MUFU.RSQ64H R11, R15 ;  /* 0x0000000f000b7308 */ /* 0x000ea20000001c00 */
[----:B------:R-:W-:Y:S01]  /*6300*/  VIADD R10, R15, 0xfcb00000 ;  /* 0xfcb000000f0a7836 */ /* 0x000fe20000000000 */
[----:B------:R-:W-:Y:S01]  /*6310*/  MOV R5, 0x3fd80000 ;  /* 0x3fd8000000057802 */ /* 0x000fe20000000f00 */
[----:B------:R-:W-:Y:S01]  /*6320*/  IMAD.MOV.U32 R4, RZ, RZ, 0x0 ;  /* 0x00000000ff047424 */ /* 0x000fe200078e00ff */
[----:B------:R-:W-:Y:S02]  /*6330*/  BSSY.RECONVERGENT B1, `(.L_x_73) ;  /* 0x0000016000017945 */ /* 0x000fe40003800200 */
[----:B------:R-:W-:Y:S01]  /*6340*/  ISETP.GE.U32.AND P0, PT, R10, 0x7ca00000, PT ;  /* 0x7ca000000a00780c */ /* 0x000fe20003f06070 */
[----:B--2---:R-:W-:-:S08]  /*6350*/  DMUL R2, R10, R10 ;  /* 0x0000000a0a027228 */ /* 0x004fd00000000000 */
[----:B------:R-:W-:-:S08]  /*6360*/  DFMA R2, R14, -R2, 1 ;  /* 0x3ff000000e02742b */ /* 0x000fd00000000802 */
[----:B------:R-:W-:Y:S02]  /*6370*/  DFMA R4, R2, R4, 0.5 ;  /* 0x3fe000000204742b */ /* 0x000fe40000000004 */
[----:B------:R-:W-:-:S08]  /*6380*/  DMUL R2, R10, R2 ;  /* 0x000000020a027228 */ /* 0x000fd00000000000 */
[----:B------:R-:W-:-:S08]  /*6390*/  DFMA R4, R4, R2, R10 ;  /* 0x000000020404722b */ /* 0x000fd0000000000a */
[----:B0-----:R-:W-:Y:S02]  /*63a0*/  DMUL R34, R14, R4 ;  /* 0x000000040e227228 */ /* 0x001fe40000000000 */
[----:B------:R-:W-:Y:S02]  /*63b0*/  VIADD R3, R5, 0xfff00000 ;  /* 0xfff0000005037836 */ /* 0x000fe40000000000 */
[----:B------:R-:W-:-:S04]  /*63c0*/  IMAD.MOV.U32 R2, RZ, RZ, R4 ;  /* 0x000000ffff027224 */ /* 0x000fc800078e0004 */
[----:B------:R-:W-:-:S08]  /*63d0*/  DFMA R6, R34, -R34, R14 ;  /* 0x800000222206722b */ /* 0x000fd0000000000e */
[----:B------:R-:W-:Y:S01]  /*63e0*/  DFMA R32, R6, R2, R34 ;  /* 0x000000020620722b */ /* 0x000fe20000000022 */
[----:B------:R-:W-:Y:S10]  /*63f0*/  @!P0 BRA `(.L_x_74) ;  /* 0x0000000000248947 */ /* 0x000ff40003800000 */
[----:B------:R-:W-:Y:S01]  /*6400*/  MOV R2, R4 ;  /* 0x0000000400027202 */ /* 0x000fe20000000f00 */
[----:B-1----:R-:W-:Y:S01]  /*6410*/  IMAD.MOV.U32 R26, RZ, RZ, R14 ;  /* 0x000000ffff1a7224 */ /* 0x002fe200078e000e */
[----:B------:R-:W-:Y:S01]  /*6420*/  MOV R4, R34 ;  /* 0x0000002200047202 */ /* 0x000fe20000000f00 */
[----:B------:R-:W-:Y:S01]  /*6430*/  IMAD.MOV.U32 R11, RZ, RZ, R15 ;  /* 0x000000ffff0b7224 */ /* 0x000fe200078e000f */
[----:B------:R-:W-:Y:S01]  /*6440*/  MOV R8, 0x6470 ;  /* 0x0000647000087802 */ /* 0x000fe20000000f00 */
[----:B------:R-:W-:-:S07]  /*6450*/  IMAD.MOV.U32 R5, RZ, RZ, R35 ;  /* 0x000000ffff057224 */ /* 0x000fce00078e0023 */
[----:B------:R-:W-:Y:S05]  /*6460*/  CALL.REL.NOINC `($__internal_2_$__cuda_sm20_dsqrt_rn_f64_mediumpath_v1) ;  /* 0x0000001c00007944 */ /* 0x000fea0003c00000 */
[----:B------:R-:W-:Y:S01]  /*6470*/  IMAD.MOV.U32 R32, RZ, RZ, R2 ;  /* 0x000000ffff207224 */ /* 0x000fe200078e0002 */
[----:B------:R-:W-:-:S07]  /*6480*/  MOV R33, R3 ;  /* 0x0000000300217202 */ /* 0x000fce0000000f00 */
.L_x_74:
[----:B------:R-:W-:Y:S05]  /*6490*/  BSYNC.RECONVERGENT B1 ;  /* 0x0000000000017941 */ /* 0x000fea0003800200 */
.L_x_73:
[----:B------:R-:W-:Y:S01]  /*64a0*/  DMUL R2, R24, R24 ;  /* 0x0000001818027228 */ /* 0x000fe20000000000 */
[----:B------:R-:W0:Y:S01]  /*64b0*/  S2R R0, SR_TID.X ;  /* 0x0000000000007919 */ /* 0x000e220000002100 */
[----:B------:R-:W0:Y:S01]  /*64c0*/  S2UR UR6, SR_CTAID.X ;  /* 0x00000000000679c3 */ /* 0x000e220000002500 */
[----:B------:R-:W-:Y:S01]  /*64d0*/  IMAD.MOV.U32 R14, RZ, RZ, 0x0 ;  /* 0x00000000ff0e7424 */ /* 0x000fe200078e00ff */
[----:B------:R-:W-:Y:S01]  /*64e0*/  MOV R15, 0x3fd80000 ;  /* 0x3fd80000000f7802 */ /* 0x000fe20000000f00 */
[----:B------:R-:W-:Y:S01]  /*64f0*/  DMUL R6, R20, R20 ;  /* 0x0000001414067228 */ /* 0x000fe20000000000 */
[----:B------:R-:W-:Y:S01]  /*6500*/  UMOV UR7, 0x3d719799 ;  /* 0x3d71979900077882 */ /* 0x000fe20000000000 */
[----:B------:R-:W-:Y:S01]  /*6510*/  BSSY.RECONVERGENT B1, `(.L_x_75) ;  /* 0x0000022000017945 */ /* 0x000fe20003800200 */
[----:B------:R-:W-:Y:S02]  /*6520*/  DFMA R2, R12, R12, R2 ;  /* 0x0000000c0c02722b */ /* 0x000fe40000000002 */
[----:B------:R-:W0:Y:S03]  /*6530*/  LDC R35, c[0x0][0x360] ;  /* 0x0000d800ff237b82 */ /* 0x000e260000000800 */
[----:B------:R-:W-:-:S03]  /*6540*/  DFMA R6, R18, R18, R6 ;  /* 0x000000121206722b */ /* 0x000fc60000000006 */
[----:B-1----:R-:W-:Y:S02]  /*6550*/  DFMA R26, R30, R30, R2 ;  /* 0x0000001e1e1a722b */ /* 0x002fe40000000002 */
[----:B------:R-:W1:Y:S03]  /*6560*/  LDC.64 R2, c[0x0][0x388] ;  /* 0x0000e200ff027b82 */ /* 0x000e660000000a00 */
[----:B------:R-:W-:Y:S01]  /*6570*/  DFMA R6, R16, R16, R6 ;  /* 0x000000101006722b */ /* 0x000fe20000000006 */
[----:B------:R-:W2:Y:S04]  /*6580*/  MUFU.RSQ64H R11, R27 ;  /* 0x0000001b000b7308 */ /* 0x000ea80000001c00 */
[----:B------:R-:W-:-:S05]  /*6590*/  VIADD R10, R27, 0xfcb00000 ;  /* 0xfcb000001b0a7836 */ /* 0x000fca0000000000 */
[----:B------:R-:W-:Y:S01]  /*65a0*/  ISETP.GE.U32.AND P1, PT, R10, 0x7ca00000, PT ;  /* 0x7ca000000a00780c */ /* 0x000fe20003f26070 */
[----:B0-----:R-:W-:Y:S01]  /*65b0*/  IMAD R35, R35, UR6, R0 ;  /* 0x0000000623237c24 */ /* 0x001fe2000f8e0200 */
[----:B------:R-:W-:Y:S02]  /*65c0*/  UMOV UR6, 0x812dea11 ;  /* 0x812dea1100067882 */ /* 0x000fe40000000000 */
[----:B------:R-:W-:Y:S02]  /*65d0*/  DSETP.GEU.AND P0, PT, R6, UR6, PT ;  /* 0x0000000606007e2a */ /* 0x000fe4000bf0e000 */
[----:B--2---:R-:W-:Y:S01]  /*65e0*/  DMUL R4, R10, R10 ;  /* 0x0000000a0a047228 */ /* 0x004fe20000000000 */
[----:B-1----:R-:W-:-:S07]  /*65f0*/  IMAD.WIDE R34, R35, 0x40, R2 ;  /* 0x0000004023227825 */ /* 0x002fce00078e0202 */
[----:B------:R-:W-:Y:S01]  /*6600*/  DFMA R4, R26, -R4, 1 ;  /* 0x3ff000001a04742b */ /* 0x000fe20000000804 */
[----:B------:R0:W-:Y:S07]  /*6610*/  STG.E desc[UR10][R34.64+0x30], R9 ;  /* 0x0000300922007986 */ /* 0x0001ee000c10190a */
        /* <DEDUP_REMOVED lines=8> */
[----:B0-----:R-:W-:Y:S10]  /*66a0*/  @!P1 BRA `(.L_x_76) ;  /* 0x0000000000209947 */ /* 0x001ff40003800000 */
[----:B------:R-:W-:Y:S01]  /*66b0*/  MOV R2, R14 ;  /* 0x0000000e00027202 */ /* 0x000fe20000000f00 */
[----:B------:R-:W-:Y:S01]  /*66c0*/  IMAD.MOV.U32 R11, RZ, RZ, R27 ;  /* 0x000000ffff0b7224 */ /* 0x000fe200078e001b */
[----:B------:R-:W-:Y:S01]  /*66d0*/  MOV R7, R37 ;  /* 0x0000002500077202 */ /* 0x000fe20000000f00 */
[----:B------:R-:W-:Y:S01]  /*66e0*/  IMAD.MOV.U32 R6, RZ, RZ, R36 ;  /* 0x000000ffff067224 */ /* 0x000fe200078e0024 */
[----:B------:R-:W-:-:S07]  /*66f0*/  MOV R8, 0x6710 ;  /* 0x0000671000087802 */ /* 0x000fce0000000f00 */
[----:B------:R-:W-:Y:S05]  /*6700*/  CALL.REL.NOINC `($__internal_2_$__cuda_sm20_dsqrt_rn_f64_mediumpath_v1) ;  /* 0x0000001800587944 */ /* 0x000fea0003c00000 */
[----:B------:R-:W-:Y:S02]  /*6710*/  IMAD.MOV.U32 R6, RZ, RZ, R2 ;  /* 0x000000ffff067224 */ /* 0x000fe400078e0002 */
[----:B------:R-:W-:-:S07]  /*6720*/  IMAD.MOV.U32 R7, RZ, RZ, R3 ;  /* 0x000000ffff077224 */ /* 0x000fce00078e0003 */
.L_x_76:
[----:B------:R-:W-:Y:S05]  /*6730*/  BSYNC.RECONVERGENT B1 ;  /* 0x0000000000017941 */ /* 0x000fea0003800200 */
.L_x_75:
[----:B------:R-:W0:Y:S01]  /*6740*/  MUFU.RCP64H R3, R7 ;  /* 0x0000000700037308 */ /* 0x000e220000001800 */
[----:B------:R-:W-:Y:S01]  /*6750*/  IADD3 R2, PT, PT, R7, 0x300402, RZ ;  /* 0x0030040207027810 */ /* 0x000fe20007ffe0ff */
[----:B------:R-:W-:Y:S03]  /*6760*/  BSSY.RECONVERGENT B0, `(.L_x_77) ;  /* 0x000000d000007945 */ /* 0x000fe60003800200 */
[----:B------:R-:W-:Y:S02]  /*6770*/  FSETP.GEU.AND P1, PT, |R2|, 5.8789094863358348022e-39, PT ;  /* 0x004004020200780b */ /* 0x000fe40003f2e200 */
[----:B0-----:R-:W-:-:S08]  /*6780*/  DFMA R4, R2, -R6, 1 ;  /* 0x3ff000000204742b */ /* 0x001fd00000000806 */
[----:B------:R-:W-:-:S08]  /*6790*/  DFMA R4, R4, R4, R4 ;  /* 0x000000040404722b */ /* 0x000fd00000000004 */
[----:B------:R-:W-:-:S08]  /*67a0*/  DFMA R4, R2, R4, R2 ;  /* 0x000000040204722b */ /* 0x000fd00000000002 */
[----:B------:R-:W-:-:S08]  /*67b0*/  DFMA R8, R4, -R6, 1 ;  /* 0x3ff000000408742b */ /* 0x000fd00000000806 */
[----:B------:R-:W-:Y:S01]  /*67c0*/  DFMA R2, R4, R8, R4 ;  /* 0x000000080402722b */ /* 0x000fe20000000004 */
[----:B------:R-:W-:Y:S10]  /*67d0*/  @P1 BRA `(.L_x_78) ;  /* 0x0000000000141947 */ /* 0x000ff40003800000 */
[----:B------:R-:W-:Y:S01]  /*67e0*/  LOP3.LUT R2, R7, 0x7fffffff, RZ, 0xc0, !PT ;  /* 0x7fffffff07027812 */ /* 0x000fe200078ec0ff */
[----:B------:R-:W-:Y:S01]  /*67f0*/  IMAD.MOV.U32 R3, RZ, RZ, R7 ;  /* 0x000000ffff037224 */ /* 0x000fe200078e0007 */
[----:B------:R-:W-:-:S03]  /*6800*/  MOV R4, 0x6830 ;  /* 0x0000683000047802 */ /* 0x000fc60000000f00 */
[----:B------:R-:W-:-:S07]  /*6810*/  VIADD R2, R2, 0xfff00000 ;  /* 0xfff0000002027836 */ /* 0x000fce0000000000 */
[----:B------:R-:W-:Y:S05]  /*6820*/  CALL.REL.NOINC `($__internal_0_$__cuda_sm20_dblrcp_rn_slowpath_v3) ;  /* 0x0000000c00fc7944 */ /* 0x000fea0003c00000 */
.L_x_78:
[----:B------:R-:W-:Y:S05]  /*6830*/  BSYNC.RECONVERGENT B0 ;  /* 0x0000000000007941 */ /* 0x000fea0003800200 */
.L_x_77:
[----:B------:R-:W2:Y:S01]  /*6840*/  LD.E.64 R26, desc[UR10][R28.64+0x38] ;  /* 0x0000380a1c1a7980 */ /* 0x000ea2000c101b00 */
[C---:B------:R-:W-:Y:S01]  /*6850*/  DMUL R14, R2.reuse, R12 ;  /* 0x0000000c020e7228 */ /* 0x040fe20000000000 */
[----:B------:R-:W-:Y:S01]  /*6860*/  BSSY.RECONVERGENT B1, `(.L_x_79) ;  /* 0x0000076000017945 */ /* 0x000fe20003800200 */
[C---:B------:R-:W-:Y:S02]  /*6870*/  DMUL R12, R2.reuse, R24 ;  /* 0x00000018020c7228 */ /* 0x040fe40000000000 */
[----:B------:R-:W-:Y:S02]  /*6880*/  DMUL R2, R2, R30 ;  /* 0x0000001e02027228 */ /* 0x000fe40000000000 */
[-C--:B------:R-:W-:Y:S02]  /*6890*/  DMUL R24, R32, R32.reuse ;  /* 0x0000002020187228 */ /* 0x080fe40000000000 */
[-C--:B------:R-:W-:Y:S02]  /*68a0*/  DMUL R14, R14, R32.reuse ;  /* 0x000000200e0e7228 */ /* 0x080fe40000000000 */
[----:B------:R-:W-:-:S02]  /*68b0*/  DMUL R12, R12, R32 ;  /* 0x000000200c0c7228 */ /* 0x000fc40000000000 */
[----:B------:R-:W-:-:S06]  /*68c0*/  DMUL R32, R2, R32 ;  /* 0x0000002002207228 */ /* 0x000fcc0000000000 */
[----:B------:R-:W-:Y:S01]  /*68d0*/  MOV R2, R14 ;  /* 0x0000000e00027202 */ /* 0x000fe20000000f00 */
[----:B------:R-:W-:Y:S01]  /*68e0*/  IMAD.MOV.U32 R3, RZ, RZ, R15 ;  /* 0x000000ffff037224 */ /* 0x000fe200078e000f */
[----:B------:R-:W-:Y:S01]  /*68f0*/  MOV R5, R13 ;  /* 0x0000000d00057202 */ /* 0x000fe20000000f00 */
[----:B------:R-:W-:Y:S02]  /*6900*/  IMAD.MOV.U32 R4, RZ, RZ, R12 ;  /* 0x000000ffff047224 */ /* 0x000fe400078e000c */
[----:B------:R-:W-:Y:S02]  /*6910*/  IMAD.MOV.U32 R6, RZ, RZ, R32 ;  /* 0x000000ffff067224 */ /* 0x000fe400078e0020 */
[----:B------:R-:W-:Y:S01]  /*6920*/  IMAD.MOV.U32 R7, RZ, RZ, R33 ;  /* 0x000000ffff077224 */ /* 0x000fe200078e0021 */
[----:B--2---:R-:W-:Y:S01]  /*6930*/  DFMA R26, R26, R26, R24 ;  /* 0x0000001a1a1a722b */ /* 0x004fe20000000018 */
[----:B------:R-:W-:Y:S10]  /*6940*/  @!P0 BRA `(.L_x_80) ;  /* 0x00000004009c8947 */ /* 0x000ff40003800000 */
[----:B------:R-:W0:Y:S01]  /*6950*/  MUFU.RSQ64H R11, R27 ;  /* 0x0000001b000b7308 */ /* 0x000e220000001c00 */
[----:B------:R-:W-:Y:S01]  /*6960*/  IADD3 R10, PT, PT, R27, -0x3500000, RZ ;  /* 0xfcb000001b0a7810 */ /* 0x000fe20007ffe0ff */
[----:B------:R-:W-:Y:S01]  /*6970*/  IMAD.MOV.U32 R4, RZ, RZ, 0x0 ;  /* 0x00000000ff047424 */ /* 0x000fe200078e00ff */
[----:B------:R-:W-:Y:S01]  /*6980*/  BSSY.RECONVERGENT B2, `(.L_x_81) ;  /* 0x0000016000027945 */ /* 0x000fe20003800200 */
[----:B------:R-:W-:Y:S01]  /*6990*/  IMAD.MOV.U32 R5, RZ, RZ, 0x3fd80000 ;  /* 0x3fd80000ff057424 */ /* 0x000fe200078e00ff */
[----:B------:R-:W-:Y:S02]  /*69a0*/  ISETP.GE.U32.AND P0, PT, R10, 0x7ca00000, PT ;  /* 0x7ca000000a00780c */ /* 0x000fe40003f06070 */
[----:B0-----:R-:W-:-:S08]  /*69b0*/  DMUL R2, R10, R10 ;  /* 0x0000000a0a027228 */ /* 0x001fd00000000000 */
[----:B------:R-:W-:-:S08]  /*69c0*/  DFMA R2, R26, -R2, 1 ;  /* 0x3ff000001a02742b */ /* 0x000fd00000000802 */
[----:B------:R-:W-:Y:S02]  /*69d0*/  DFMA R4, R2, R4, 0.5 ;  /* 0x3fe000000204742b */ /* 0x000fe40000000004 */
[----:B------:R-:W-:-:S08]  /*69e0*/  DMUL R2, R10, R2 ;  /* 0x000000020a027228 */ /* 0x000fd00000000000 */
[----:B------:R-:W-:-:S08]  /*69f0*/  DFMA R4, R4, R2, R10 ;  /* 0x000000020404722b */ /* 0x000fd0000000000a */
[----:B------:R-:W-:Y:S02]  /*6a00*/  DMUL R8, R26, R4 ;  /* 0x000000041a087228 */ /* 0x000fe40000000000 */
[----:B------:R-:W-:Y:S01]  /*6a10*/  IADD3 R3, PT, PT, R5, -0x100000, RZ ;  /* 0xfff0000005037810 */ /* 0x000fe20007ffe0ff */
[----:B------:R-:W-:-:S05]  /*6a20*/  IMAD.MOV.U32 R2, RZ, RZ, R4 ;  /* 0x000000ffff027224 */ /* 0x000fca00078e0004 */
        /* <DEDUP_REMOVED lines=9> */
[----:B------:R-:W-:Y:S01]  /*6ac0*/  MOV R30, R2 ;  /* 0x00000002001e7202 */ /* 0x000fe20000000f00 */
[----:B------:R-:W-:-:S07]  /*6ad0*/  IMAD.MOV.U32 R31, RZ, RZ, R3 ;  /* 0x000000ffff1f7224 */ /* 0x000fce00078e0003 */
.L_x_82:
[----:B------:R-:W-:Y:S05]  /*6ae0*/  BSYNC.RECONVERGENT B2 ;  /* 0x0000000000027941 */ /* 0x000fea0003800200 */
.L_x_81:
[----:B------:R-:W-:Y:S01]  /*6af0*/  DMUL R2, R20, R20 ;  /* 0x0000001414027228 */ /* 0x000fe20000000000 */
[----:B------:R-:W-:Y:S01]  /*6b00*/  MOV R4, 0x0 ;  /* 0x0000000000047802 */ /* 0x000fe20000000f00 */
[----:B------:R-:W-:Y:S01]  /*6b10*/  IMAD.MOV.U32 R5, RZ, RZ, 0x3fd80000 ;  /* 0x3fd80000ff057424 */ /* 0x000fe200078e00ff */
[----:B------:R-:W-:Y:S05]  /*6b20*/  BSSY.RECONVERGENT B2, `(.L_x_83) ;  /* 0x000001a000027945 */ /* 0x000fea0003800200 */
[----:B------:R-:W-:-:S08]  /*6b30*/  DFMA R2, R18, R18, R2 ;  /* 0x000000121202722b */ /* 0x000fd00000000002 */
[----:B------:R-:W-:-:S08]  /*6b40*/  DFMA R34, R16, R16, R2 ;  /* 0x000000101022722b */ /* 0x000fd00000000002 */
[----:B------:R-:W-:-:S06]  /*6b50*/  DADD R26, -R34, 1 ;  /* 0x3ff00000221a7429 */ /* 0x000fcc0000000100 */
[----:B------:R-:W0:Y:S04]  /*6b60*/  MUFU.RSQ64H R11, R27 ;  /* 0x0000001b000b7308 */ /* 0x000e280000001c00 */
        /* <DEDUP_REMOVED lines=19> */
[----:B------:R-:W-:Y:S01]  /*6ca0*/  IMAD.MOV.U32 R6, RZ, RZ, R2 ;  /* 0x000000ffff067224 */ /* 0x000fe200078e0002 */
[----:B------:R-:W-:-:S07]  /*6cb0*/  MOV R7, R3 ;  /* 0x0000000300077202 */ /* 0x000fce0000000f00 */
.L_x_84:
[----:B------:R-:W-:Y:S05]  /*6cc0*/  BSYNC.RECONVERGENT B2 ;  /* 0x0000000000027941 */ /* 0x000fea0003800200 */
.L_x_83:
        /* <DEDUP_REMOVED lines=12> */
[----:B------:R-:W-:Y:S02]  /*6d90*/  MOV R4, 0x6dc0 ;  /* 0x00006dc000047802 */ /* 0x000fe40000000f00 */
[----:B------:R-:W-:-:S07]  /*6da0*/  IADD3 R2, PT, PT, R2, -0x100000, RZ ;  /* 0xfff0000002027810 */ /* 0x000fce0007ffe0ff */
[----:B------:R-:W-:Y:S05]  /*6db0*/  CALL.REL.NOINC `($__internal_0_$__cuda_sm20_dblrcp_rn_slowpath_v3) ;  /* 0x0000000800987944 */ /* 0x000fea0003c00000 */
[----:B------:R-:W-:Y:S02]  /*6dc0*/  IMAD.MOV.U32 R38, RZ, RZ, R2 ;  /* 0x000000ffff267224 */ /* 0x000fe400078e0002 */
[----:B------:R-:W-:-:S07]  /*6dd0*/  IMAD.MOV.U32 R39, RZ, RZ, R3 ;  /* 0x000000ffff277224 */ /* 0x000fce00078e0003 */
.L_x_86:
[----:B------:R-:W-:Y:S05]  /*6de0*/  BSYNC.RECONVERGENT B0 ;  /* 0x0000000000007941 */ /* 0x000fea0003800200 */
.L_x_85:
[----:B------:R-:W0:Y:S01]  /*6df0*/  MUFU.RCP64H R5, R35 ;  /* 0x0000002300057308 */ /* 0x000e220000001800 */
[----:B------:R-:W-:Y:S01]  /*6e00*/  MOV R4, 0x1 ;  /* 0x0000000100047802 */ /* 0x000fe20000000f00 */
[----:B------:R-:W-:Y:S01]  /*6e10*/  DMUL R2, R18, R14 ;  /* 0x0000000e12027228 */ /* 0x000fe20000000000 */
[----:B------:R-:W-:Y:S07]  /*6e20*/  BSSY.RECONVERGENT B0, `(.L_x_87) ;  /* 0x0000015000007945 */ /* 0x000fee0003800200 */
[----:B------:R-:W-:-:S02]  /*6e30*/  DFMA R2, -R20, R12, -R2 ;  /* 0x0000000c1402722b */ /* 0x000fc40000000902 */
[----:B0-----:R-:W-:-:S06]  /*6e40*/  DFMA R6, -R34, R4, 1 ;  /* 0x3ff000002206742b */ /* 0x001fcc0000000104 */
[----:B------:R-:W-:Y:S02]  /*6e50*/  DFMA R2, -R16, R32, R2 ;  /* 0x000000201002722b */ /* 0x000fe40000000102 */
        /* <DEDUP_REMOVED lines=17> */
.L_x_88:
[----:B------:R-:W-:Y:S05]  /*6f70*/  BSYNC.RECONVERGENT B0 ;  /* 0x0000000000007941 */ /* 0x000fea0003800200 */
.L_x_87:
[----:B------:R-:W-:-:S08]  /*6f80*/  DFMA R30, -R38, R30, R2 ;  /* 0x0000001e261e722b */ /* 0x000fd00000000102 */
[-C--:B------:R-:W-:Y:S02]  /*6f90*/  DFMA R2, -R18, R30.reuse, R14 ;  /* 0x0000001e1202722b */ /* 0x080fe4000000010e */
[-C--:B------:R-:W-:Y:S02]  /*6fa0*/  DFMA R4, -R20, R30.reuse, R12 ;  /* 0x0000001e1404722b */ /* 0x080fe4000000010c */
[----:B------:R-:W-:-:S11]  /*6fb0*/  DFMA R6, -R16, R30, R32 ;  /* 0x0000001e1006722b */ /* 0x000fd60000000120 */
.L_x_80:
[----:B------:R-:W-:Y:S05]  /*6fc0*/  BSYNC.RECONVERGENT B1 ;  /* 0x0000000000017941 */ /* 0x000fea0003800200 */
.L_x_79:
[----:B------:R0:W-:Y:S04]  /*6fd0*/  ST.E.64 desc[UR10][R28.64+0x20], R2 ;  /* 0x000020021c007985 */ /* 0x0001e8000c101b0a */
[----:B------:R1:W-:Y:S04]  /*6fe0*/  ST.E.64 desc[UR10][R28.64+0x28], R4 ;  /* 0x000028041c007985 */ /* 0x0003e8000c101b0a */
[----:B------:R2:W-:Y:S04]  /*6ff0*/  ST.E.64 desc[UR10][R28.64+0x30], R6 ;  /* 0x000030061c007985 */ /* 0x0005e8000c101b0a */
[----:B------:R-:W3:Y:S01]  /*7000*/  LD.E.64 R26, desc[UR10][R22.64+0x38] ;  /* 0x0000380a161a7980 */ /* 0x000ee2000c101b00 */
[----:B------:R-:W-:Y:S01]  /*7010*/  DMUL R8, R20, R20 ;  /* 0x0000001414087228 */ /* 0x000fe20000000000 */
[----:B------:R-:W-:Y:S01]  /*7020*/  UMOV UR6, 0x812dea11 ;  /* 0x812dea1100067882 */ /* 0x000fe20000000000 */
[----:B------:R-:W-:Y:S01]  /*7030*/  UMOV UR7, 0x3d719799 ;  /* 0x3d71979900077882 */ /* 0x000fe20000000000 */
[----:B------:R-:W-:Y:S01]  /*7040*/  BSSY.RECONVERGENT B1, `(.L_x_89) ;  /* 0x0000071000017945 */ /* 0x000fe20003800200 */
[----:B0-----:R-:W-:-:S02]  /*7050*/  DADD R2, -RZ, -R12 ;  /* 0x00000000ff027229 */ /* 0x001fc4000000090c */
[----:B-1----:R-:W-:Y:S02]  /*7060*/  DADD R4, -RZ, -R32 ;  /* 0x00000000ff047229 */ /* 0x002fe40000000920 */
[----:B------:R-:W-:-:S08]  /*7070*/  DFMA R8, R18, R18, R8 ;  /* 0x000000121208722b */ /* 0x000fd00000000008 */
[----:B------:R-:W-:Y:S02]  /*7080*/  DFMA R30, R16, R16, R8 ;  /* 0x00000010101e722b */ /* 0x000fe40000000008 */
[----:B------:R-:W-:-:S06]  /*7090*/  DADD R8, -RZ, -R14 ;  /* 0x00000000ff087229 */ /* 0x000fcc000000090e */
[----:B------:R-:W-:Y:S02]  /*70a0*/  DSETP.GEU.AND P0, PT, R30, UR6, PT ;  /* 0x000000061e007e2a */ /* 0x000fe4000bf0e000 */
[----:B---3--:R-:W-:-:S12]  /*70b0*/  DFMA R26, R26, R26, R24 ;  /* 0x0000001a1a1a722b */ /* 0x008fd80000000018 */
[----:B--2---:R-:W-:Y:S05]  /*70c0*/  @!P0 BRA `(.L_x_90) ;  /* 0x0000000400a08947 */ /* 0x004fea0003800000 */
        /* <DEDUP_REMOVED lines=25> */
.L_x_92:
[----:B------:R-:W-:Y:S05]  /*7260*/  BSYNC.RECONVERGENT B2 ;  /* 0x0000000000027941 */ /* 0x000fea0003800200 */
.L_x_91:
[----:B------:R-:W-:Y:S01]  /*7270*/  DADD R26, -R30, 1 ;  /* 0x3ff000001e1a7429 */ /* 0x000fe20000000100 */
[----:B------:R-:W-:Y:S01]  /*7280*/  MOV R4, 0x0 ;  /* 0x0000000000047802 */ /* 0x000fe20000000f00 */
[----:B------:R-:W-:Y:S01]  /*7290*/  IMAD.MOV.U32 R5, RZ, RZ, 0x3fd80000 ;  /* 0x3fd80000ff057424 */ /* 0x000fe200078e00ff */
[----:B------:R-:W-:Y:S03]  /*72a0*/  BSSY.RECONVERGENT B2, `(.L_x_93) ;  /* 0x0000019000027945 */ /* 0x000fe60003800200 */
        /* <DEDUP_REMOVED lines=24> */
.L_x_94:
[----:B------:R-:W-:Y:S05]  /*7430*/  BSYNC.RECONVERGENT B2 ;  /* 0x0000000000027941 */ /* 0x000fea0003800200 */
.L_x_93:
        /* <DEDUP_REMOVED lines=15> */
[----:B------:R-:W-:Y:S01]  /*7530*/  MOV R28, R2 ;  /* 0x00000002001c7202 */ /* 0x000fe20000000f00 */
[----:B------:R-:W-:-:S07]  /*7540*/  IMAD.MOV.U32 R29, RZ, RZ, R3 ;  /* 0x000000ffff1d7224 */ /* 0x000fce00078e0003 */
.L_x_96:
[----:B------:R-:W-:Y:S05]  /*7550*/  BSYNC.RECONVERGENT B0 ;  /* 0x0000000000007941 */ /* 0x000fea0003800200 */
.L_x_95:
[----:B------:R-:W0:Y:S01]  /*7560*/  MUFU.RCP64H R5, R31 ;  /* 0x0000001f00057308 */ /* 0x000e220000001800 */
[----:B------:R-:W-:Y:S01]  /*7570*/  IMAD.MOV.U32 R4, RZ, RZ, 0x1 ;  /* 0x00000001ff047424 */ /* 0x000fe200078e00ff */
        /* <DEDUP_REMOVED lines=18> */
[----:B------:R-:W-:Y:S01]  /*76a0*/  MOV R2, R10 ;  /* 0x0000000a00027202 */ /* 0x000fe20000000f00 */
[----:B------:R-:W-:Y:S01]  /*76b0*/  IMAD.MOV.U32 R3, RZ, RZ, R11 ;  /* 0x000000ffff037224 */ /* 0x000fe200078e000b */
[----:B------:R-:W-:Y:S01]  /*76c0*/  MOV R35, R31 ;  /* 0x0000001f00237202 */ /* 0x000fe20000000f00 */
[----:B------:R-:W-:Y:S01]  /*76d0*/  IMAD.MOV.U32 R34, RZ, RZ, R30 ;  /* 0x000000ffff227224 */ /* 0x000fe200078e001e */
[----:B------:R-:W-:-:S07]  /*76e0*/  MOV R6, 0x7700 ;  /* 0x0000770000067802 */ /* 0x000fce0000000f00 */
[----:B------:R-:W-:Y:S05]  /*76f0*/  CALL.REL.NOINC `($__internal_1_$__cuda_sm20_div_rn_f64_full) ;  /* 0x0000000000ec7944 */ /* 0x000fea0003c00000 */
.L_x_98:
[----:B------:R-:W-:Y:S05]  /*7700*/  BSYNC.RECONVERGENT B0 ;  /* 0x0000000000007941 */ /* 0x000fea0003800200 */
.L_x_97:
[----:B------:R-:W-:-:S08]  /*7710*/  DFMA R24, -R28, R24, R2 ;  /* 0x000000181c18722b */ /* 0x000fd00000000102 */
[-C--:B------:R-:W-:Y:S02]  /*7720*/  DFMA R8, -R18, R24.reuse, -R14 ;  /* 0x000000181208722b */ /* 0x080fe4000000090e */
[-C--:B------:R-:W-:Y:S02]  /*7730*/  DFMA R2, -R20, R24.reuse, -R12 ;  /* 0x000000181402722b */ /* 0x080fe4000000090c */
[----:B------:R-:W-:-:S11]  /*7740*/  DFMA R4, -R16, R24, -R32 ;  /* 0x000000181004722b */ /* 0x000fd60000000920 */
.L_x_90:
[----:B------:R-:W-:Y:S05]  /*7750*/  BSYNC.RECONVERGENT B1 ;  /* 0x0000000000017941 */ /* 0x000fea0003800200 */
.L_x_89:
[----:B------:R-:W0:Y:S01]  /*7760*/  S2R R0, SR_LANEID ;  /* 0x0000000000007919 */ /* 0x000e220000000000 */
[----:B------:R-:W-:Y:S01]  /*7770*/  VOTEU.ANY UR6, UPT, PT ;  /* 0x0000000000067886 */ /* 0x000fe200038e0100 */
[----:B------:R-:W-:Y:S01]  /*7780*/  IMAD.U32 R6, RZ, RZ, UR4 ;  /* 0x00000004ff067e24 */ /* 0x000fe2000f8e00ff */
[----:B------:R-:W-:Y:S02]  /*7790*/  UFLO.U32 UR7, UR6 ;  /* 0x00000006000772bd */ /* 0x000fe400080e0000 */
[----:B------:R-:W1:Y:S01]  /*77a0*/  POPC R11, UR6 ;  /* 0x00000006000b7d09 */ /* 0x000e620008000000 */
[----:B------:R-:W-:Y:S01]  /*77b0*/  IMAD.U32 R7, RZ, RZ, UR5 ;  /* 0x00000005ff077e24 */ /* 0x000fe2000f8e00ff */
[----:B------:R-:W-:Y:S04]  /*77c0*/  ST.E.64 desc[UR10][R22.64+0x20], R8 ;  /* 0x0000200816007985 */ /* 0x000fe8000c101b0a */
[----:B------:R-:W-:Y:S04]  /*77d0*/  ST.E.64 desc[UR10][R22.64+0x28], R2 ;  /* 0x0000280216007985 */ /* 0x000fe8000c101b0a */
[----:B------:R-:W-:Y:S01]  /*77e0*/  ST.E.64 desc[UR10][R22.64+0x30], R4 ;  /* 0x0000300416007985 */ /* 0x000fe2000c101b0a */
[----:B0-----:R-:W-:-:S13]  /*77f0*/  ISETP.EQ.U32.AND P0, PT, R0, UR7, PT ;  /* 0x0000000700007c0c */ /* 0x001fda000bf02070 */
[----:B-1----:R-:W-:Y:S01]  /*7800*/  @P0 REDG.E.ADD.STRONG.GPU desc[UR10][R6.64+-0x70], R11 ;  /* 0xffff900b0600098e */ /* 0x002fe2000c12e10a */
[----:B------:R-:W-:Y:S05]  /*7810*/  EXIT ;  /* 0x000000000000794d */ /* 0x000fea0003800000 */
        .weak           $__internal_0_$__cuda_sm20_dblrcp_rn_slowpath_v3
        .type           $__internal_0_$__cuda_sm20_dblrcp_rn_slowpath_v3,@function
        .size           $__internal_0_$__cuda_sm20_dblrcp_rn_slowpath_v3,($__internal_1_$__cuda_sm20_div_rn_f64_full - $__internal_0_$__cuda_sm20_dblrcp_rn_slowpath_v3)
$__internal_0_$__cuda_sm20_dblrcp_rn_slowpath_v3:
[----:B------:R-:W-:Y:S01]  /*7820*/  MOV R7, R3 ;  /* 0x0000000300077202 */ /* 0x000fe20000000f00 */
[----:B------:R-:W-:Y:S05]  /*7830*/  BSSY.RECONVERGENT B2, `(.L_x_99) ;  /* 0x0000023000027945 */ /* 0x000fea0003800200 */
[----:B------:R-:W-:-:S14]  /*7840*/  DSETP.GTU.AND P1, PT, |R6|, +INF , PT ;  /* 0x7ff000000600742a */ /* 0x000fdc0003f2c200 */
[----:B------:R-:W-:Y:S05]  /*7850*/  @P1 BRA `(.L_x_100) ;  /* 0x0000000000781947 */ /* 0x000fea0003800000 */
[----:B------:R-:W-:-:S05]  /*7860*/  LOP3.LUT R3, R3, 0x7fffffff, RZ, 0xc0, !PT ;  /* 0x7fffffff03037812 */ /* 0x000fca00078ec0ff */
[----:B------:R-:W-:-:S05]  /*7870*/  VIADD R5, R3, 0xffffffff ;  /* 0xffffffff03057836 */ /* 0x000fca0000000000 */
[----:B------:R-:W-:-:S13]  /*7880*/  ISETP.GE.U32.AND P1, PT, R5, 0x7fefffff, PT ;  /* 0x7fefffff0500780c */ /* 0x000fda0003f26070 */
[----:B------:R-:W-:Y:S01]  /*7890*/  @P1 LOP3.LUT R9, R7, 0x7ff00000, RZ, 0x3c, !PT ;  /* 0x7ff0000007091812 */ /* 0x000fe200078e3cff */
[----:B------:R-:W-:Y:S01]  /*78a0*/  @P1 IMAD.MOV.U32 R8, RZ, RZ, RZ ;  /* 0x000000ffff081224 */ /* 0x000fe200078e00ff */
[----:B------:R-:W-:Y:S06]  /*78b0*/  @P1 BRA `(.L_x_101) ;  /* 0x0000000000681947 */ /* 0x000fec0003800000 */
[----:B------:R-:W-:-:S13]  /*78c0*/  ISETP.GE.U32.AND P1, PT, R3, 0x1000001, PT ;  /* 0x010000010300780c */ /* 0x000fda0003f26070 */
[----:B------:R-:W-:Y:S05]  /*78d0*/  @!P1 BRA `(.L_x_102) ;  /* 0x0000000000349947 */ /* 0x000fea0003800000 */
[----:B------:R-:W-:Y:S01]  /*78e0*/  IADD3 R9, PT, PT, R7, -0x3fe00000, RZ ;  /* 0xc020000007097810 */ /* 0x000fe20007ffe0ff */
[----:B------:R-:W-:-:S03]  /*78f0*/  IMAD.MOV.U32 R8, RZ, RZ, R6 ;  /* 0x000000ffff087224 */ /* 0x000fc600078e0006 */
[----:B------:R-:W0:Y:S03]  /*7900*/  MUFU.RCP64H R3, R9 ;  /* 0x0000000900037308 */ /* 0x000e260000001800 */
[----:B0-----:R-:W-:-:S08]  /*7910*/  DFMA R10, -R8, R2, 1 ;  /* 0x3ff00000080a742b */ /* 0x001fd00000000102 */
[----:B------:R-:W-:-:S08]  /*7920*/  DFMA R10, R10, R10, R10 ;  /* 0x0000000a0a0a722b */ /* 0x000fd0000000000a */
[----:B------:R-:W-:-:S08]  /*7930*/  DFMA R10, R2, R10, R2 ;  /* 0x0000000a020a722b */ /* 0x000fd00000000002 */
[----:B------:R-:W-:-:S08]  /*7940*/  DFMA R2, -R8, R10, 1 ;  /* 0x3ff000000802742b */ /* 0x000fd0000000010a */
[----:B------:R-:W-:-:S08]  /*7950*/  DFMA R2, R10, R2, R10 ;  /* 0x000000020a02722b */ /* 0x000fd0000000000a */
[----:B------:R-:W-:-:S08]  /*7960*/  DMUL R2, R2, 2.2250738585072013831e-308 ;  /* 0x0010000002027828 */ /* 0x000fd00000000000 */
[----:B------:R-:W-:-:S08]  /*7970*/  DFMA R6, -R6, R2, 1 ;  /* 0x3ff000000606742b */ /* 0x000fd00000000102 */
[----:B------:R-:W-:-:S08]  /*7980*/  DFMA R6, R6, R6, R6 ;  /* 0x000000060606722b */ /* 0x000fd00000000006 */
[----:B------:R-:W-:Y:S01]  /*7990*/  DFMA R8, R2, R6, R2 ;  /* 0x000000060208722b */ /* 0x000fe20000000002 */
[----:B------:R-:W-:Y:S10]  /*79a0*/  BRA `(.L_x_101) ;  /* 0x00000000002c7947 */ /* 0x000ff40003800000 */
.L_x_102:
[----:B------:R-:W-:-:S06]  /*79b0*/  DMUL R6, R6, 8.11296384146066816958e+31 ;  /* 0x4690000006067828 */ /* 0x000fcc0000000000 */
[----:B------:R-:W0:Y:S02]  /*79c0*/  MUFU.RCP64H R3, R7 ;  /* 0x0000000700037308 */ /* 0x000e240000001800 */
[----:B0-----:R-:W-:-:S08]  /*79d0*/  DFMA R8, -R6, R2, 1 ;  /* 0x3ff000000608742b */ /* 0x001fd00000000102 */
[----:B------:R-:W-:-:S08]  /*79e0*/  DFMA R8, R8, R8, R8 ;  /* 0x000000080808722b */ /* 0x000fd00000000008 */
[----:B------:R-:W-:-:S08]  /*79f0*/  DFMA R8, R2, R8, R2 ;  /* 0x000000080208722b */ /* 0x000fd00000000002 */
[----:B------:R-:W-:-:S08]  /*7a00*/  DFMA R2, -R6, R8, 1 ;  /* 0x3ff000000602742b */ /* 0x000fd00000000108 */
[----:B------:R-:W-:-:S08]  /*7a10*/  DFMA R2, R8, R2, R8 ;  /* 0x000000020802722b */ /* 0x000fd00000000008 */
[----:B------:R-:W-:Y:S01]  /*7a20*/  DMUL R8, R2, 8.11296384146066816958e+31 ;  /* 0x4690000002087828 */ /* 0x000fe20000000000 */
[----:B------:R-:W-:Y:S10]  /*7a30*/  BRA `(.L_x_101) ;  /* 0x0000000000087947 */ /* 0x000ff40003800000 */
.L_x_100:
[----:B------:R-:W-:Y:S01]  /*7a40*/  LOP3.LUT R9, R7, 0x80000, RZ, 0xfc, !PT ;  /* 0x0008000007097812 */ /* 0x000fe200078efcff */
[----:B------:R-:W-:-:S07]  /*7a50*/  IMAD.MOV.U32 R8, RZ, RZ, R6 ;  /* 0x000000ffff087224 */ /* 0x000fce00078e0006 */
.L_x_101:
[----:B------:R-:W-:Y:S05]  /*7a60*/  BSYNC.RECONVERGENT B2 ;  /* 0x0000000000027941 */ /* 0x000fea0003800200 */
.L_x_99:
[----:B------:R-:W-:Y:S01]  /*7a70*/  IMAD.MOV.U32 R5, RZ, RZ, 0x0 ;  /* 0x00000000ff057424 */ /* 0x000fe200078e00ff */
[----:B------:R-:W-:Y:S01]  /*7a80*/  MOV R2, R8 ;  /* 0x0000000800027202 */ /* 0x000fe20000000f00 */
[----:B------:R-:W-:Y:S02]  /*7a90*/  IMAD.MOV.U32 R3, RZ, RZ, R9 ;  /* 0x000000ffff037224 */ /* 0x000fe400078e0009 */
[----:B------:R-:W-:Y:S05]  /*7aa0*/  RET.REL.NODEC R4 `(_Z19collide_monte_carloP14ParticleSystemP24curandStatePhilox4_32_10i) ;  /* 0xffffff8404547950 */ /* 0x000fea0003c3ffff */
        .weak           $__internal_1_$__cuda_sm20_div_rn_f64_full
        .type           $__internal_1_$__cuda_sm20_div_rn_f64_full,@function
        .size           $__internal_1_$__cuda_sm20_div_rn_f64_full,($__internal_2_$__cuda_sm20_dsqrt_rn_f64_mediumpath_v1 - $__internal_1_$__cuda_sm20_div_rn_f64_full)
$__internal_1_$__cuda_sm20_div_rn_f64_full:
[C---:B------:R-:W-:Y:S01]  /*7ab0*/  FSETP.GEU.AND P0, PT, |R35|.reuse, 1.469367938527859385e-39, PT ;  /* 0x001000002300780b */ /* 0x040fe20003f0e200 */
[----:B------:R-:W-:Y:S01]  /*7ac0*/  IMAD.MOV.U32 R36, RZ, RZ, 0x1 ;  /* 0x00000001ff247424 */ /* 0x000fe200078e00ff */
[----:B------:R-:W-:Y:S01]  /*7ad0*/  LOP3.LUT R4, R35, 0x800fffff, RZ, 0xc0, !PT ;  /* 0x800fffff23047812 */ /* 0x000fe200078ec0ff */
[----:B------:R-:W-:Y:S01]  /*7ae0*/  BSSY.RECONVERGENT B2, `(.L_x_103) ;  /* 0x0000054000027945 */ /* 0x000fe20003800200 */
[C---:B------:R-:W-:Y:S02]  /*7af0*/  FSETP.GEU.AND P2, PT, |R3|.reuse, 1.469367938527859385e-39, PT ;  /* 0x001000000300780b */ /* 0x040fe40003f4e200 */
[----:B------:R-:W-:Y:S02]  /*7b00*/  LOP3.LUT R5, R4, 0x3ff00000, RZ, 0xfc, !PT ;  /* 0x3ff0000004057812 */ /* 0x000fe400078efcff */
[----:B------:R-:W-:Y:S02]  /*7b10*/  MOV R4, R34 ;  /* 0x0000002200047202 */ /* 0x000fe40000000f00 */
[----:B------:R-:W-:-:S02]  /*7b20*/  LOP3.LUT R7, R3, 0x7ff00000, RZ, 0xc0, !PT ;  /* 0x7ff0000003077812 */ /* 0x000fc400078ec0ff */
[----:B------:R-:W-:Y:S01]  /*7b30*/  LOP3.LUT R11, R35, 0x7ff00000, RZ, 0xc0, !PT ;  /* 0x7ff00000230b7812 */ /* 0x000fe200078ec0ff */
[----:B------:R-:W-:-:S03]  /*7b40*/  @!P0 DMUL R4, R34, 8.98846567431157953865e+307 ;  /* 0x7fe0000022048828 */ /* 0x000fc60000000000 */
[----:B------:R-:W-:Y:S01]  /*7b50*/  ISETP.GE.U32.AND P1, PT, R7, R11, PT ;  /* 0x0000000b0700720c */ /* 0x000fe20003f26070 */
[----:B------:R-:W-:Y:S01]  /*7b60*/  @!P2 IMAD.MOV.U32 R40, RZ, RZ, RZ ;  /* 0x000000ffff28a224 */ /* 0x000fe200078e00ff */
[----:B------:R-:W-:Y:S01]  /*7b70*/  @!P2 LOP3.LUT R8, R35, 0x7ff00000, RZ, 0xc0, !PT ;  /* 0x7ff000002308a812 */ /* 0x000fe200078ec0ff */
[----:B------:R-:W0:Y:S03]  /*7b80*/  MUFU.RCP64H R37, R5 ;  /* 0x0000000500257308 */ /* 0x000e260000001800 */
[----:B------:R-:W-:Y:S01]  /*7b90*/  @!P2 ISETP.GE.U32.AND P3, PT, R7, R8, PT ;  /* 0x000000080700a20c */ /* 0x000fe20003f66070 */
[----:B------:R-:W-:Y:S01]  /*7ba0*/  IMAD.MOV.U32 R8, RZ, RZ, 0x1ca00000 ;  /* 0x1ca00000ff087424 */ /* 0x000fe200078e00ff */
[----:B------:R-:W-:-:S04]  /*7bb0*/  @!P0 LOP3.LUT R11, R5, 0x7ff00000, RZ, 0xc0, !PT ;  /* 0x7ff00000050b8812 */ /* 0x000fc800078ec0ff */
[----:B------:R-:W-:-:S04]  /*7bc0*/  @!P2 SEL R27, R8, 0x63400000, !P3 ;  /* 0x63400000081ba807 */ /* 0x000fc80005800000 */
[----:B------:R-:W-:Y:S01]  /*7bd0*/  @!P2 LOP3.LUT R10, R27, 0x80000000, R3, 0xf8, !PT ;  /* 0x800000001b0aa812 */ /* 0x000fe200078ef803 */
[----:B0-----:R-:W-:-:S03]  /*7be0*/  DFMA R42, R36, -R4, 1 ;  /* 0x3ff00000242a742b */ /* 0x001fc60000000804 */
[----:B------:R-:W-:Y:S01]  /*7bf0*/  @!P2 LOP3.LUT R41, R10, 0x100000, RZ, 0xfc, !PT ;  /* 0x001000000a29a812 */ /* 0x000fe200078efcff */
[----:B------:R-:W-:-:S04]  /*7c00*/  IMAD.MOV.U32 R10, RZ, RZ, R7 ;  /* 0x000000ffff0a7224 */ /* 0x000fc800078e0007 */
[----:B------:R-:W-:-:S08]  /*7c10*/  DFMA R42, R42, R42, R42 ;  /* 0x0000002a2a2a722b */ /* 0x000fd0000000002a */
[----:B------:R-:W-:Y:S01]  /*7c20*/  DFMA R42, R36, R42, R36 ;  /* 0x0000002a242a722b */ /* 0x000fe20000000024 */
[----:B------:R-:W-:Y:S02]  /*7c30*/  SEL R37, R8, 0x63400000, !P1 ;  /* 0x6340000008257807 */ /* 0x000fe40004800000 */
[----:B------:R-:W-:Y:S02]  /*7c40*/  MOV R36, R2 ;  /* 0x0000000200247202 */ /* 0x000fe40000000f00 */
[----:B------:R-:W-:-:S03]  /*7c50*/  LOP3.LUT R37, R37, 0x800fffff, R3, 0xf8, !PT ;  /* 0x800fffff25257812 */ /* 0x000fc600078ef803 */
[----:B------:R-:W-:-:S03]  /*7c60*/  DFMA R26, R42, -R4, 1 ;  /* 0x3ff000002a1a742b */ /* 0x000fc60000000804 */
[----:B------:R-:W-:-:S05]  /*7c70*/  @!P2 DFMA R36, R36, 2, -R40 ;  /* 0x400000002424a82b */ /* 0x000fca0000000828 */
[----:B------:R-:W-:-:S05]  /*7c80*/  DFMA R42, R42, R26, R42 ;  /* 0x0000001a2a2a722b */ /* 0x000fca000000002a */
[----:B------:R-:W-:-:S03]  /*7c90*/  @!P2 LOP3.LUT R10, R37, 0x7ff00000, RZ, 0xc0, !PT ;  /* 0x7ff00000250aa812 */ /* 0x000fc600078ec0ff */
[----:B------:R-:W-:Y:S01]  /*7ca0*/  DMUL R40, R42, R36 ;  /* 0x000000242a287228 */ /* 0x000fe20000000000 */
[----:B------:R-:W-:-:S04]  /*7cb0*/  IADD3 R26, PT, PT, R10, -0x1, RZ ;  /* 0xffffffff0a1a7810 */ /* 0x000fc80007ffe0ff */
[----:B------:R-:W-:Y:S01]  /*7cc0*/  ISETP.GT.U32.AND P0, PT, R26, 0x7feffffe, PT ;  /* 0x7feffffe1a00780c */ /* 0x000fe20003f04070 */
[----:B------:R-:W-:Y:S02]  /*7cd0*/  VIADD R26, R11, 0xffffffff ;  /* 0xffffffff0b1a7836 */ /* 0x000fe40000000000 */
[----:B------:R-:W-:-:S03]  /*7ce0*/  DFMA R44, R40, -R4, R36 ;  /* 0x80000004282c722b */ /* 0x000fc60000000024 */
[----:B------:R-:W-:-:S05]  /*7cf0*/  ISETP.GT.U32.OR P0, PT, R26, 0x7feffffe, P0 ;  /* 0x7feffffe1a00780c */ /* 0x000fca0000704470 */
[----:B------:R-:W-:-:S08]  /*7d00*/  DFMA R26, R42, R44, R40 ;  /* 0x0000002c2a1a722b */ /* 0x000fd00000000028 */
[----:B------:R-:W-:Y:S05]  /*7d10*/  @P0 BRA `(.L_x_104) ;  /* 0x00000000006c0947 */ /* 0x000fea0003800000 */
[----:B------:R-:W-:Y:S01]  /*7d20*/  LOP3.LUT R2, R35, 0x7ff00000, RZ, 0xc0, !PT ;  /* 0x7ff0000023027812 */ /* 0x000fe200078ec0ff */
[----:B------:R-:W-:-:S03]  /*7d30*/  IMAD.MOV.U32 R10, RZ, RZ, RZ ;  /* 0x000000ffff0a7224 */ /* 0x000fc600078e00ff */
[CC--:B------:R-:W-:Y:S02]  /*7d40*/  VIADDMNMX R3, R7.reuse, -R2.reuse, 0xb9600000, !PT ;  /* 0xb960000007037446 */ /* 0x0c0fe40007800902 */
[----:B------:R-:W-:Y:S02]  /*7d50*/  ISETP.GE.U32.AND P0, PT, R7, R2, PT ;  /* 0x000000020700720c */ /* 0x000fe40003f06070 */
[----:B------:R-:W-:Y:S02]  /*7d60*/  VIMNMX R3, PT, PT, R3, 0x46a00000, PT ;  /* 0x46a0000003037848 */ /* 0x000fe40003fe0100 */
[----:B------:R-:W-:-:S05]  /*7d70*/  SEL R8, R8, 0x63400000, !P0 ;  /* 0x6340000008087807 */ /* 0x000fca0004000000 */
[----:B------:R-:W-:-:S05]  /*7d80*/  IMAD.IADD R3, R3, 0x1, -R8 ;  /* 0x0000000103037824 */ /* 0x000fca00078e0a08 */
[----:B------:R-:W-:-:S06]  /*7d90*/  IADD3 R11, PT, PT, R3, 0x7fe00000, RZ ;  /* 0x7fe00000030b7810 */ /* 0x000fcc0007ffe0ff */
[----:B------:R-:W-:-:S10]  /*7da0*/  DMUL R40, R26, R10 ;  /* 0x0000000a1a287228 */ /* 0x000fd40000000000 */
[----:B------:R-:W-:-:S13]  /*7db0*/  FSETP.GTU.AND P0, PT, |R41|, 1.469367938527859385e-39, PT ;  /* 0x001000002900780b */ /* 0x000fda0003f0c200 */
[----:B------:R-:W-:Y:S05]  /*7dc0*/  @P0 BRA `(.L_x_105) ;  /* 0x0000000000940947 */ /* 0x000fea0003800000 */
[----:B------:R-:W-:Y:S01]  /*7dd0*/  DFMA R4, R26, -R4, R36 ;  /* 0x800000041a04722b */ /* 0x000fe20000000024 */
[----:B------:R-:W-:-:S09]  /*7de0*/  IMAD.MOV.U32 R10, RZ, RZ, RZ ;  /* 0x000000ffff0a7224 */ /* 0x000fd200078e00ff */
[C---:B------:R-:W-:Y:S02]  /*7df0*/  FSETP.NEU.AND P0, PT, R5.reuse, RZ, PT ;  /* 0x000000ff0500720b */ /* 0x040fe40003f0d000 */
[----:B------:R-:W-:-:S04]  /*7e00*/  LOP3.LUT R34, R5, 0x80000000, R35, 0x48, !PT ;  /* 0x8000000005227812 */ /* 0x000fc800078e4823 */
[----:B------:R-:W-:-:S07]  /*7e10*/  LOP3.LUT R11, R34, R11, RZ, 0xfc, !PT ;  /* 0x0000000b220b7212 */ /* 0x000fce00078efcff */
[----:B------:R-:W-:Y:S05]  /*7e20*/  @!P0 BRA `(.L_x_105) ;  /* 0x00000000007c8947 */ /* 0x000fea0003800000 */
[C---:B------:R-:W-:Y:S01]  /*7e30*/  IADD3 R5, PT, PT, -R3.reuse, RZ, RZ ;  /* 0x000000ff03057210 */ /* 0x040fe20007ffe1ff */
[----:B------:R-:W-:Y:S01]  /*7e40*/  IMAD.MOV.U32 R4, RZ, RZ, RZ ;  /* 0x000000ffff047224 */ /* 0x000fe200078e00ff */
[----:B------:R-:W-:-:S05]  /*7e50*/  IADD3 R3, PT, PT, -R3, -0x43300000, RZ ;  /* 0xbcd0000003037810 */ /* 0x000fca0007ffe1ff */
[----:B------:R-:W-:Y:S02]  /*7e60*/  DFMA R4, R40, -R4, R26 ;  /* 0x800000042804722b */ /* 0x000fe4000000001a */
[----:B------:R-:W-:-:S08]  /*7e70*/  DMUL.RP R26, R26, R10 ;  /* 0x0000000a1a1a7228 */ /* 0x000fd00000008000 */
[----:B------:R-:W-:Y:S02]  /*7e80*/  FSETP.NEU.AND P0, PT, |R5|, R3, PT ;  /* 0x000000030500720b */ /* 0x000fe40003f0d200 */
[----:B------:R-:W-:Y:S02]  /*7e90*/  LOP3.LUT R3, R27, R34, RZ, 0x3c, !PT ;  /* 0x000000221b037212 */ /* 0x000fe400078e3cff */
[----:B------:R-:W-:Y:S02]  /*7ea0*/  FSEL R40, R26, R40, !P0 ;  /* 0x000000281a287208 */ /* 0x000fe40004000000 */
[----:B------:R-:W-:Y:S01]  /*7eb0*/  FSEL R41, R3, R41, !P0 ;  /* 0x0000002903297208 */ /* 0x000fe20004000000 */
[----:B------:R-:W-:Y:S06]  /*7ec0*/  BRA `(.L_x_105) ;  /* 0x0000000000547947 */ /* 0x000fec0003800000 */
.L_x_104:
[----:B------:R-:W-:-:S14]  /*7ed0*/  DSETP.NAN.AND P0, PT, R2, R2, PT ;  /* 0x000000020200722a */ /* 0x000fdc0003f08000 */
[----:B------:R-:W-:Y:S05]  /*7ee0*/  @P0 BRA `(.L_x_106) ;  /* 0x0000000000440947 */ /* 0x000fea0003800000 */
[----:B------:R-:W-:-:S14]  /*7ef0*/  DSETP.NAN.AND P0, PT, R34, R34, PT ;  /* 0x000000222200722a */ /* 0x000fdc0003f08000 */
[----:B------:R-:W-:Y:S05]  /*7f00*/  @P0 BRA `(.L_x_107) ;  /* 0x0000000000300947 */ /* 0x000fea0003800000 */
[----:B------:R-:W-:Y:S01]  /*7f10*/  ISETP.NE.AND P0, PT, R10, R11, PT ;  /* 0x0000000b0a00720c */ /* 0x000fe20003f05270 */
[----:B------:R-:W-:Y:S01]  /*7f20*/  IMAD.MOV.U32 R40, RZ, RZ, 0x0 ;  /* 0x00000000ff287424 */ /* 0x000fe200078e00ff */
[----:B------:R-:W-:-:S11]  /*7f30*/  MOV R41, 0xfff80000 ;  /* 0xfff8000000297802 */ /* 0x000fd60000000f00 */
[----:B------:R-:W-:Y:S05]  /*7f40*/  @!P0 BRA `(.L_x_105) ;  /* 0x0000000000348947 */ /* 0x000fea0003800000 */
[----:B------:R-:W-:Y:S02]  /*7f50*/  ISETP.NE.AND P0, PT, R10, 0x7ff00000, PT ;  /* 0x7ff000000a00780c */ /* 0x000fe40003f05270 */
[----:B------:R-:W-:Y:S02]  /*7f60*/  LOP3.LUT R41, R3, 0x80000000, R35, 0x48, !PT ;  /* 0x8000000003297812 */ /* 0x000fe400078e4823 */
[----:B------:R-:W-:-:S13]  /*7f70*/  ISETP.EQ.OR P0, PT, R11, RZ, !P0 ;  /* 0x000000ff0b00720c */ /* 0x000fda0004702670 */
[----:B------:R-:W-:Y:S01]  /*7f80*/  @P0 LOP3.LUT R2, R41, 0x7ff00000, RZ, 0xfc, !PT ;  /* 0x7ff0000029020812 */ /* 0x000fe200078efcff */
[----:B------:R-:W-:Y:S02]  /*7f90*/  @!P0 IMAD.MOV.U32 R40, RZ, RZ, RZ ;  /* 0x000000ffff288224 */ /* 0x000fe400078e00ff */
[----:B------:R-:W-:Y:S01]  /*7fa0*/  @P0 IMAD.MOV.U32 R40, RZ, RZ, RZ ;  /* 0x000000ffff280224 */ /* 0x000fe200078e00ff */
[----:B------:R-:W-:Y:S01]  /*7fb0*/  @P0 MOV R41, R2 ;  /* 0x0000000200290202 */ /* 0x000fe20000000f00 */
[----:B------:R-:W-:Y:S06]  /*7fc0*/  BRA `(.L_x_105) ;  /* 0x0000000000147947 */ /* 0x000fec0003800000 */
.L_x_107:
[----:B------:R-:W-:Y:S01]  /*7fd0*/  LOP3.LUT R41, R35, 0x80000, RZ, 0xfc, !PT ;  /* 0x0008000023297812 */ /* 0x000fe200078efcff */
[----:B------:R-:W-:Y:S01]  /*7fe0*/  IMAD.MOV.U32 R40, RZ, RZ, R34 ;  /* 0x000000ffff287224 */ /* 0x000fe200078e0022 */
[----:B------:R-:W-:Y:S06]  /*7ff0*/  BRA `(.L_x_105) ;  /* 0x0000000000087947 */ /* 0x000fec0003800000 */
.L_x_106:
[----:B------:R-:W-:Y:S01]  /*8000*/  LOP3.LUT R41, R3, 0x80000, RZ, 0xfc, !PT ;  /* 0x0008000003297812 */ /* 0x000fe200078efcff */
[----:B------:R-:W-:-:S07]  /*8010*/  IMAD.MOV.U32 R40, RZ, RZ, R2 ;  /* 0x000000ffff287224 */ /* 0x000fce00078e0002 */
.L_x_105:
[----:B------:R-:W-:Y:S05]  /*8020*/  BSYNC.RECONVERGENT B2 ;  /* 0x0000000000027941 */ /* 0x000fea0003800200 */
.L_x_103:
[----:B------:R-:W-:Y:S01]  /*8030*/  IMAD.MOV.U32 R7, RZ, RZ, 0x0 ;  /* 0x00000000ff077424 */ /* 0x000fe200078e00ff */
[----:B------:R-:W-:Y:S01]  /*8040*/  MOV R2, R40 ;  /* 0x0000002800027202 */ /* 0x000fe20000000f00 */
[----:B------:R-:W-:Y:S02]  /*8050*/  IMAD.MOV.U32 R3, RZ, RZ, R41 ;  /* 0x000000ffff037224 */ /* 0x000fe400078e0029 */
[----:B------:R-:W-:Y:S05]  /*8060*/  RET.REL.NODEC R6 `(_Z19collide_monte_carloP14ParticleSystemP24curandStatePhilox4_32_10i) ;  /* 0xffffff7c06e47950 */ /* 0x000fea0003c3ffff */
        .weak           $__internal_2_$__cuda_sm20_dsqrt_rn_f64_mediumpath_v1
        .type           $__internal_2_$__cuda_sm20_dsqrt_rn_f64_mediumpath_v1,@function
        .size           $__internal_2_$__cuda_sm20_dsqrt_rn_f64_mediumpath_v1,(.L_x_141 - $__internal_2_$__cuda_sm20_dsqrt_rn_f64_mediumpath_v1)
$__internal_2_$__cuda_sm20_dsqrt_rn_f64_mediumpath_v1:
[----:B------:R-:W-:Y:S01]  /*8070*/  ISETP.GE.U32.AND P1, PT, R10, -0x3400000, PT ;  /* 0xfcc000000a00780c */ /* 0x000fe20003f26070 */
[----:B------:R-:W-:Y:S01]  /*8080*/  BSSY.RECONVERGENT B0, `(.L_x_108) ;  /* 0x0000024000007945 */ /* 0x000fe20003800200 */
[----:B------:R-:W-:-:S11]  /*8090*/  MOV R10, R26 ;  /* 0x0000001a000a7202 */ /* 0x000fd60000000f00 */
[----:B------:R-:W-:Y:S05]  /*80a0*/  @!P1 BRA `(.L_x_109) ;  /* 0x0000000000209947 */ /* 0x000fea0003800000 */
[----:B------:R-:W-:-:S10]  /*80b0*/  DFMA.RM R4, R6, R2, R4 ;  /* 0x000000020604722b */ /* 0x000fd40000004004 */
[----:B------:R-:W-:-:S05]  /*80c0*/  IADD3 R2, P1, PT, R4, 0x1, RZ ;  /* 0x0000000104027810 */ /* 0x000fca0007f3e0ff */
[----:B------:R-:W-:-:S06]  /*80d0*/  IMAD.X R3, RZ, RZ, R5, P1 ;  /* 0x000000ffff037224 */ /* 0x000fcc00008e0605 */
[----:B------:R-:W-:-:S08]  /*80e0*/  DFMA.RP R10, -R4, R2, R10 ;  /* 0x00000002040a722b */ /* 0x000fd0000000810a */
[----:B------:R-:W-:-:S06]  /*80f0*/  DSETP.GT.AND P1, PT, R10, RZ, PT ;  /* 0x000000ff0a00722a */ /* 0x000fcc0003f24000 */
[----:B------:R-:W-:Y:S02]  /*8100*/  FSEL R2, R2, R4, P1 ;  /* 0x0000000402027208 */ /* 0x000fe40000800000 */
[----:B------:R-:W-:Y:S01]  /*8110*/  FSEL R3, R3, R5, P1 ;  /* 0x0000000503037208 */ /* 0x000fe20000800000 */
[----:B------:R-:W-:Y:S06]  /*8120*/  BRA `(.L_x_110) ;  /* 0x0000000000647947 */ /* 0x000fec0003800000 */
.L_x_109:
[----:B------:R-:W-:-:S14]  /*8130*/  DSETP.NE.AND P1, PT, R10, RZ, PT ;  /* 0x000000ff0a00722a */ /* 0x000fdc0003f25000 */
[----:B------:R-:W-:Y:S05]  /*8140*/  @!P1 BRA `(.L_x_111) ;  /* 0x0000000000589947 */ /* 0x000fea0003800000 */
[----:B------:R-:W-:-:S13]  /*8150*/  ISETP.GE.AND P1, PT, R11, RZ, PT ;  /* 0x000000ff0b00720c */ /* 0x000fda0003f26270 */
[----:B------:R-:W-:Y:S01]  /*8160*/  @!P1 IMAD.MOV.U32 R2, RZ, RZ, 0x0 ;  /* 0x00000000ff029424 */ /* 0x000fe200078e00ff */
[----:B------:R-:W-:Y:S01]  /*8170*/  @!P1 MOV R3, 0xfff80000 ;  /* 0xfff8000000039802 */ /* 0x000fe20000000f00 */
[----:B------:R-:W-:Y:S06]  /*8180*/  @!P1 BRA `(.L_x_110) ;  /* 0x00000000004c9947 */ /* 0x000fec0003800000 */
[----:B------:R-:W-:-:S13]  /*8190*/  ISETP.GT.AND P1, PT, R11, 0x7fefffff, PT ;  /* 0x7fefffff0b00780c */ /* 0x000fda0003f24270 */
[----:B------:R-:W-:Y:S05]  /*81a0*/  @P1 BRA `(.L_x_111) ;  /* 0x0000000000401947 */ /* 0x000fea0003800000 */
[----:B------:R-:W-:Y:S01]  /*81b0*/  DMUL R10, R10, 8.11296384146066816958e+31 ;  /* 0x469000000a0a7828 */ /* 0x000fe20000000000 */
[----:B------:R-:W-:Y:S01]  /*81c0*/  IMAD.MOV.U32 R6, RZ, RZ, RZ ;  /* 0x000000ffff067224 */ /* 0x000fe200078e00ff */
[----:B------:R-:W-:Y:S01]  /*81d0*/  MOV R3, 0x3fd80000 ;  /* 0x3fd8000000037802 */ /* 0x000fe20000000f00 */
[----:B------:R-:W-:-:S03]  /*81e0*/  IMAD.MOV.U32 R2, RZ, RZ, 0x0 ;  /* 0x00000000ff027424 */ /* 0x000fc600078e00ff */
[----:B------:R-:W0:Y:S02]  /*81f0*/  MUFU.RSQ64H R7, R11 ;  /* 0x0000000b00077308 */ /* 0x000e240000001c00 */
[----:B0-----:R-:W-:-:S08]  /*8200*/  DMUL R4, R6, R6 ;  /* 0x0000000606047228 */ /* 0x001fd00000000000 */
[----:B------:R-:W-:-:S08]  /*8210*/  DFMA R4, R10, -R4, 1 ;  /* 0x3ff000000a04742b */ /* 0x000fd00000000804 */
[----:B------:R-:W-:Y:S02]  /*8220*/  DFMA R2, R4, R2, 0.5 ;  /* 0x3fe000000402742b */ /* 0x000fe40000000002 */
[----:B------:R-:W-:-:S08]  /*8230*/  DMUL R4, R6, R4 ;  /* 0x0000000406047228 */ /* 0x000fd00000000000 */
[----:B------:R-:W-:-:S08]  /*8240*/  DFMA R4, R2, R4, R6 ;  /* 0x000000040204722b */ /* 0x000fd00000000006 */
[----:B------:R-:W-:Y:S02]  /*8250*/  DMUL R2, R10, R4 ;  /* 0x000000040a027228 */ /* 0x000fe40000000000 */
[----:B------:R-:W-:-:S06]  /*8260*/  VIADD R5, R5, 0xfff00000 ;  /* 0xfff0000005057836 */ /* 0x000fcc0000000000 */
[----:B------:R-:W-:-:S08]  /*8270*/  DFMA R6, R2, -R2, R10 ;  /* 0x800000020206722b */ /* 0x000fd0000000000a */
[----:B------:R-:W-:-:S10]  /*8280*/  DFMA R2, R4, R6, R2 ;  /* 0x000000060402722b */ /* 0x000fd40000000002 */
[----:B------:R-:W-:Y:S01]  /*8290*/  VIADD R3, R3, 0xfcb00000 ;  /* 0xfcb0000003037836 */ /* 0x000fe20000000000 */
[----:B------:R-:W-:Y:S06]  /*82a0*/  BRA `(.L_x_110) ;  /* 0x0000000000047947 */ /* 0x000fec0003800000 */
.L_x_111:
[----:B------:R-:W-:-:S11]  /*82b0*/  DADD R2, R10, R10 ;  /* 0x000000000a027229 */ /* 0x000fd6000000000a */
.L_x_110:
[----:B------:R-:W-:Y:S05]  /*82c0*/  BSYNC.RECONVERGENT B0 ;  /* 0x0000000000007941 */ /* 0x000fea0003800200 */
.L_x_108:
[----:B------:R-:W-:Y:S01]  /*82d0*/  MOV R4, R8 ;  /* 0x0000000800047202 */ /* 0x000fe20000000f00 */
[----:B------:R-:W-:-:S04]  /*82e0*/  IMAD.MOV.U32 R5, RZ, RZ, 0x0 ;  /* 0x00000000ff057424 */ /* 0x000fc800078e00ff */
[----:B------:R-:W-:Y:S05]  /*82f0*/  RET.REL.NODEC R4 `(_Z19collide_monte_carloP14ParticleSystemP24curandStatePhilox4_32_10i) ;  /* 0xffffff7c04407950 */ /* 0x000fea0003c3ffff */
.L_x_112:
        /* <DEDUP_REMOVED lines=16> */
.L_x_141:


//--------------------- .text._Z11free_streamP14ParticleSystem --------------------------
	.section	.text._Z11free_streamP14ParticleSystem,"ax",@progbits
	.align	128
        .global         _Z11free_streamP14ParticleSystem
        .type           _Z11free_streamP14ParticleSystem,@function
        .size           _Z11free_streamP14ParticleSystem,(.L_x_144 - _Z11free_streamP14ParticleSystem)
        .other          _Z11free_streamP14ParticleSystem,@"STO_CUDA_ENTRY STV_DEFAULT"
_Z11free_streamP14ParticleSystem:
.text._Z11free_streamP14ParticleSystem:
        /* <DEDUP_REMOVED lines=8> */
[----:B------:R-:W0:Y:S02]  /*0080*/  LDCU.64 UR4, c[0x0][0x358] ;  /* 0x00006b00ff0477ac */ /* 0x000e240008000a00 */
[----:B0-----:R-:W2:Y:S02]  /*0090*/  LDG.E.64 R2, desc[UR4][R2.64] ;  /* 0x0000000402027981 */ /* 0x001ea4000c1e1b00 */
[----:B--2---:R-:W-:-:S05]  /*00a0*/  IMAD.WIDE R4, R5, 0x48, R2 ;  /* 0x0000004805047825 */ /* 0x004fca00078e0202 */
[----:B------:R-:W2:Y:S04]  /*00b0*/  LDG.E.64 R8, desc[UR4][R4.64+0x28] ;  /* 0x0000280404087981 */ /* 0x000ea8000c1e1b00 */
[----:B------:R-:W3:Y:S04]  /*00c0*/  LDG.E.64 R10, desc[UR4][R4.64+0x20] ;  /* 0x00002004040a7981 */ /* 0x000ee8000c1e1b00 */
[----:B------:R-:W4:Y:S04]  /*00d0*/  LDG.E.64 R6, desc[UR4][R4.64+0x30] ;  /* 0x0000300404067981 */ /* 0x000f28000c1e1b00 */
[----:B------:R-:W5:Y:S01]  /*00e0*/  LDG.E.64 R14, desc[UR4][R4.64+0x38] ;  /* 0x00003804040e7981 */ /* 0x000f62000c1e1b00 */
[----:B------:R-:W-:Y:S01]  /*00f0*/  IMAD.MOV.U32 R0, RZ, RZ, RZ ;  /* 0x000000ffff007224 */ /* 0x000fe200078e00ff */
[----:B------:R-:W-:Y:S01]  /*0100*/  BSSY.RECONVERGENT B0, `(.L_x_113) ;  /* 0x000001d000007945 */ /* 0x000fe20003800200 */
[----:B------:R-:W-:-:S02]  /*0110*/  IMAD.MOV.U32 R16, RZ, RZ, 0x0 ;  /* 0x00000000ff107424 */ /* 0x000fc400078e00ff */
[----:B------:R-:W-:Y:S01]  /*0120*/  IMAD.MOV.U32 R17, RZ, RZ, 0x3fd80000 ;  /* 0x3fd80000ff117424 */ /* 0x000fe200078e00ff */
[----:B--2---:R-:W-:-:S08]  /*0130*/  DMUL R12, R8, R8 ;  /* 0x00000008080c7228 */ /* 0x004fd00000000000 */
[----:B---3--:R-:W-:-:S08]  /*0140*/  DFMA R12, R10, R10, R12 ;  /* 0x0000000a0a0c722b */ /* 0x008fd0000000000c */
[----:B----4-:R-:W-:-:S08]  /*0150*/  DFMA R12, R6, R6, R12 ;  /* 0x00000006060c722b */ /* 0x010fd0000000000c */
[----:B-----5:R-:W-:-:S08]  /*0160*/  DFMA R12, R14, R14, R12 ;  /* 0x0000000e0e0c722b */ /* 0x020fd0000000000c */
[----:B------:R-:W-:Y:S02]  /*0170*/  DSETP.MAX.AND P0, P1, RZ, R12, PT ;  /* 0x0000000cff00722a */ /* 0x000fe4000390f000 */
[----:B------:R-:W-:-:S04]  /*0180*/  IMAD.MOV.U32 R3, RZ, RZ, R13 ;  /* 0x000000ffff037224 */ /* 0x000fc800078e000d */
[C---:B------:R-:W-:Y:S02]  /*0190*/  SEL R12, R0.reuse, R12, P0 ;  /* 0x0000000c000c7207 */ /* 0x040fe40000000000 */
[----:B------:R-:W-:-:S06]  /*01a0*/  FSEL R15, R0, R3, P0 ;  /* 0x00000003000f7208 */ /* 0x000fcc0000000000 */
[----:B------:R-:W-:-:S05]  /*01b0*/  @P1 LOP3.LUT R15, R3, 0x80000, RZ, 0xfc, !PT ;  /* 0x00080000030f1812 */ /* 0x000fca00078efcff */
[----:B------:R-:W-:-:S04]  /*01c0*/  IMAD.MOV.U32 R13, RZ, RZ, R15 ;  /* 0x000000ffff0d7224 */ /* 0x000fc800078e000f */
        /* <DEDUP_REMOVED lines=14> */
[----:B------:R-:W-:-:S07]  /*02b0*/  MOV R0, 0x2d0 ;  /* 0x000002d000007802 */ /* 0x000fce0000000f00 */
[----:B------:R-:W-:Y:S05]  /*02c0*/  CALL.REL.NOINC `($__internal_5_$__cuda_sm20_dsqrt_rn_f64_mediumpath_v1) ;  /* 0x0000000800d47944 */ /* 0x000fea0003c00000 */
.L_x_114:
[----:B------:R-:W-:Y:S05]  /*02d0*/  BSYNC.RECONVERGENT B0 ;  /* 0x0000000000007941 */ /* 0x000fea0003800200 */
.L_x_113:
[----:B------:R-:W0:Y:S01]  /*02e0*/  MUFU.RCP64H R3, R15 ;  /* 0x0000000f00037308 */ /* 0x000e220000001800 */
[----:B------:R-:W-:Y:S01]  /*02f0*/  MOV R2, 0x1 ;  /* 0x0000000100027802 */ /* 0x000fe20000000f00 */
[----:B------:R-:W-:Y:S01]  /*0300*/  UMOV UR6, 0x9999999a ;  /* 0x9999999a00067882 */ /* 0x000fe20000000000 */
[----:B------:R-:W-:Y:S01]  /*0310*/  UMOV UR7, 0x3fb99999 ;  /* 0x3fb9999900077882 */ /* 0x000fe20000000000 */
[----:B------:R-:W-:Y:S03]  /*0320*/  BSSY.RECONVERGENT B0, `(.L_x_115) ;  /* 0x0000012000007945 */ /* 0x000fe60003800200 */
[----:B0-----:R-:W-:-:S08]  /*0330*/  DFMA R12, R2, -R14, 1 ;  /* 0x3ff00000020c742b */ /* 0x001fd0000000080e */
[----:B------:R-:W-:-:S08]  /*0340*/  DFMA R12, R12, R12, R12 ;  /* 0x0000000c0c0c722b */ /* 0x000fd0000000000c */
[----:B------:R-:W-:-:S08]  /*0350*/  DFMA R12, R2, R12, R2 ;  /* 0x0000000c020c722b */ /* 0x000fd00000000002 */
[----:B------:R-:W-:-:S08]  /*0360*/  DFMA R2, R12, -R14, 1 ;  /* 0x3ff000000c02742b */ /* 0x000fd0000000080e */
[----:B------:R-:W-:-:S08]  /*0370*/  DFMA R2, R12, R2, R12 ;  /* 0x000000020c02722b */ /* 0x000fd0000000000c */
[----:B------:R-:W-:-:S08]  /*0380*/  DMUL R12, R2, UR6 ;  /* 0x00000006020c7c28 */ /* 0x000fd00008000000 */
[----:B------:R-:W-:-:S08]  /*0390*/  DFMA R16, R12, -R14, UR6 ;  /* 0x000000060c107e2b */ /* 0x000fd0000800080e */
[----:B------:R-:W-:-:S10]  /*03a0*/  DFMA R2, R2, R16, R12 ;  /* 0x000000100202722b */ /* 0x000fd4000000000c */
[----:B------:R-:W-:-:S05]  /*03b0*/  FFMA R0, RZ, R15, R3 ;  /* 0x0000000fff007223 */ /* 0x000fca0000000003 */
[----:B------:R-:W-:-:S13]  /*03c0*/  FSETP.GT.AND P0, PT, |R0|, 1.469367938527859385e-39, PT ;  /* 0x001000000000780b */ /* 0x000fda0003f04200 */
[----:B------:R-:W-:Y:S05]  /*03d0*/  @P0 BRA `(.L_x_116) ;  /* 0x0000000000180947 */ /* 0x000fea0003800000 */
[----:B------:R-:W-:Y:S01]  /*03e0*/  IMAD.MOV.U32 R12, RZ, RZ, R14 ;  /* 0x000000ffff0c7224 */ /* 0x000fe200078e000e */
[----:B------:R-:W-:Y:S01]  /*03f0*/  MOV R0, 0x420 ;  /* 0x0000042000007802 */ /* 0x000fe20000000f00 */
[----:B------:R-:W-:-:S07]  /*0400*/  IMAD.MOV.U32 R13, RZ, RZ, R15 ;  /* 0x000000ffff0d7224 */ /* 0x000fce00078e000f */
[----:B------:R-:W-:Y:S05]  /*0410*/  CALL.REL.NOINC `($__internal_4_$__cuda_sm20_div_rn_f64_full) ;  /* 0x0000000400447944 */ /* 0x000fea0003c00000 */
[----:B------:R-:W-:Y:S02]  /*0420*/  IMAD.MOV.U32 R2, RZ, RZ, R16 ;  /* 0x000000ffff027224 */ /* 0x000fe400078e0010 */
[----:B------:R-:W-:-:S07]  /*0430*/  IMAD.MOV.U32 R3, RZ, RZ, R17 ;  /* 0x000000ffff037224 */ /* 0x000fce00078e0011 */
.L_x_116:
[----:B------:R-:W-:Y:S05]  /*0440*/  BSYNC.RECONVERGENT B0 ;  /* 0x0000000000007941 */ /* 0x000fea0003800200 */
.L_x_115:
[----:B------:R-:W2:Y:S04]  /*0450*/  LDG.E.64 R12, desc[UR4][R4.64+0x8] ;  /* 0x00000804040c7981 */ /* 0x000ea8000c1e1b00 */
[----:B------:R-:W3:Y:S04]  /*0460*/  LDG.E.64 R14, desc[UR4][R4.64+0x10] ;  /* 0x00001004040e7981 */ /* 0x000ee8000c1e1b00 */
[----:B------:R-:W4:Y:S01]  /*0470*/  LDG.E.64 R16, desc[UR4][R4.64+0x18] ;  /* 0x0000180404107981 */ /* 0x000f22000c1e1b00 */
[----:B------:R-:W0:Y:S01]  /*0480*/  LDC.64 R18, c[0x0][0x380] ;  /* 0x0000e000ff127b82 */ /* 0x000e220000000a00 */
[----:B--2---:R-:W-:-:S02]  /*0490*/  DFMA R10, R10, R2, R12 ;  /* 0x000000020a0a722b */ /* 0x004fc4000000000c */
[----:B---3--:R-:W-:-:S05]  /*04a0*/  DFMA R8, R8, R2, R14 ;  /* 0x000000020808722b */ /* 0x008fca000000000e */
[----:B------:R1:W-:Y:S01]  /*04b0*/  STG.E.64 desc[UR4][R4.64+0x8], R10 ;  /* 0x0000080a04007986 */ /* 0x0003e2000c101b04 */
[----:B----4-:R-:W-:-:S03]  /*04c0*/  DFMA R2, R6, R2, R16 ;  /* 0x000000020602722b */ /* 0x010fc60000000010 */
[----:B------:R1:W-:Y:S04]  /*04d0*/  STG.E.64 desc[UR4][R4.64+0x10], R8 ;  /* 0x0000100804007986 */ /* 0x0003e8000c101b04 */
[----:B------:R1:W-:Y:S04]  /*04e0*/  STG.E.64 desc[UR4][R4.64+0x18], R2 ;  /* 0x0000180204007986 */ /* 0x0003e8000c101b04 */
[----:B0-----:R-:W2:Y:S02]  /*04f0*/  LDG.E.64 R6, desc[UR4][R18.64+0x18] ;  /* 0x0000180412067981 */ /* 0x001ea4000c1e1b00 */
[----:B--2---:R-:W0:Y:S01]  /*0500*/  MUFU.RCP64H R13, R7 ;  /* 0x00000007000d7308 */ /* 0x004e220000001800 */
[----:B------:R-:W-:-:S05]  /*0510*/  VIADD R12, R7, 0x300402 ;  /* 0x00300402070c7836 */ /* 0x000fca0000000000 */
[----:B------:R-:W-:Y:S01]  /*0520*/  FSETP.GEU.AND P0, PT, |R12|, 5.8789094863358348022e-39, PT ;  /* 0x004004020c00780b */ /* 0x000fe20003f0e200 */
[----:B0-----:R-:W-:-:S08]  /*0530*/  DFMA R14, -R6, R12, 1 ;  /* 0x3ff00000060e742b */ /* 0x001fd0000000010c */
[----:B------:R-:W-:-:S08]  /*0540*/  DFMA R14, R14, R14, R14 ;  /* 0x0000000e0e0e722b */ /* 0x000fd0000000000e */
[----:B------:R-:W-:-:S08]  /*0550*/  DFMA R14, R12, R14, R12 ;  /* 0x0000000e0c0e722b */ /* 0x000fd0000000000c */
[----:B------:R-:W-:-:S08]  /*0560*/  DFMA R16, -R6, R14, 1 ;  /* 0x3ff000000610742b */ /* 0x000fd0000000010e */
[----:B------:R-:W-:Y:S01]  /*0570*/  DFMA R14, R14, R16, R14 ;  /* 0x000000100e0e722b */ /* 0x000fe2000000000e */
[----:B-1----:R-:W-:Y:S10]  /*0580*/  @P0 BRA `(.L_x_117) ;  /* 0x0000000000100947 */ /* 0x002ff40003800000 */
[----:B------:R-:W-:-:S05]  /*0590*/  LOP3.LUT R0, R7, 0x7fffffff, RZ, 0xc0, !PT ;  /* 0x7fffffff07007812 */ /* 0x000fca00078ec0ff */
[----:B------:R-:W-:Y:S01]  /*05a0*/  VIADD R17, R0, 0xfff00000 ;  /* 0xfff0000000117836 */ /* 0x000fe20000000000 */
[----:B------:R-:W-:-:S07]  /*05b0*/  MOV R0, 0x5d0 ;  /* 0x000005d000007802 */ /* 0x000fce0000000f00 */
[----:B------:R-:W-:Y:S05]  /*05c0*/  CALL.REL.NOINC `($__internal_3_$__cuda_sm20_dblrcp_rn_slowpath_v3) ;  /* 0x0000000000347944 */ /* 0x000fea0003c00000 */
.L_x_117:
[-C--:B------:R-:W-:Y:S02]  /*05d0*/  DMUL R12, R10, R14.reuse ;  /* 0x0000000e0a0c7228 */ /* 0x080fe40000000000 */
[-C--:B------:R-:W-:Y:S02]  /*05e0*/  DMUL R16, R8, R14.reuse ;  /* 0x0000000e08107228 */ /* 0x080fe40000000000 */
[----:B------:R-:W-:-:S06]  /*05f0*/  DMUL R14, R2, R14 ;  /* 0x0000000e020e7228 */ /* 0x000fcc0000000000 */
[----:B------:R-:W0:Y:S08]  /*0600*/  FRND.F64.FLOOR R12, R12 ;  /* 0x0000000c000c7313 */ /* 0x000e300000305800 */
[----:B------:R-:W1:Y:S01]  /*0610*/  FRND.F64.FLOOR R16, R16 ;  /* 0x0000001000107313 */ /* 0x000e620000305800 */
[----:B0-----:R-:W-:-:S07]  /*0620*/  DFMA R10, R6, -R12, R10 ;  /* 0x8000000c060a722b */ /* 0x001fce000000000a */
[----:B------:R-:W0:Y:S01]  /*0630*/  FRND.F64.FLOOR R14, R14 ;  /* 0x0000000e000e7313 */ /* 0x000e220000305800 */
[----:B------:R-:W-:Y:S01]  /*0640*/  STG.E.64 desc[UR4][R4.64+0x8], R10 ;  /* 0x0000080a04007986 */ /* 0x000fe2000c101b04 */
[----:B-1----:R-:W-:-:S07]  /*0650*/  DFMA R8, R6, -R16, R8 ;  /* 0x800000100608722b */ /* 0x002fce0000000008 */
[----:B------:R-:W-:Y:S01]  /*0660*/  STG.E.64 desc[UR4][R4.64+0x10], R8 ;  /* 0x0000100804007986 */ /* 0x000fe2000c101b04 */
[----:B0-----:R-:W-:-:S07]  /*0670*/  DFMA R2, R6, -R14, R2 ;  /* 0x8000000e0602722b */ /* 0x001fce0000000002 */
[----:B------:R-:W-:Y:S01]  /*0680*/  STG.E.64 desc[UR4][R4.64+0x18], R2 ;  /* 0x0000180204007986 */ /* 0x000fe2000c101b04 */
[----:B------:R-:W-:Y:S05]  /*0690*/  EXIT ;  /* 0x000000000000794d */ /* 0x000fea0003800000 */
        .weak           $__internal_3_$__cuda_sm20_dblrcp_rn_slowpath_v3
        .type           $__internal_3_$__cuda_sm20_dblrcp_rn_slowpath_v3,@function
        .size           $__internal_3_$__cuda_sm20_dblrcp_rn_slowpath_v3,($__internal_4_$__cuda_sm20_div_rn_f64_full - $__internal_3_$__cuda_sm20_dblrcp_rn_slowpath_v3)
$__internal_3_$__cuda_sm20_dblrcp_rn_slowpath_v3:
[----:B------:R-:W-:-:S14]  /*06a0*/  DSETP.GTU.AND P0, PT, |R6|, +INF , PT ;  /* 0x7ff000000600742a */ /* 0x000fdc0003f0c200 */
[----:B------:R-:W-:Y:S05]  /*06b0*/  @P0 BRA `(.L_x_118) ;  /* 0x0000000000800947 */ /* 0x000fea0003800000 */
[----:B------:R-:W-:-:S05]  /*06c0*/  LOP3.LUT R14, R7, 0x7fffffff, RZ, 0xc0, !PT ;  /* 0x7fffffff070e7812 */ /* 0x000fca00078ec0ff */
[----:B------:R-:W-:-:S05]  /*06d0*/  VIADD R12, R14, 0xffffffff ;  /* 0xffffffff0e0c7836 */ /* 0x000fca0000000000 */
[----:B------:R-:W-:-:S13]  /*06e0*/  ISETP.GE.U32.AND P0, PT, R12, 0x7fefffff, PT ;  /* 0x7fefffff0c00780c */ /* 0x000fda0003f06070 */
[----:B------:R-:W-:Y:S02]  /*06f0*/  @P0 LOP3.LUT R13, R7, 0x7ff00000, RZ, 0x3c, !PT ;  /* 0x7ff00000070d0812 */ /* 0x000fe400078e3cff */
[----:B------:R-:W-:Y:S01]  /*0700*/  @P0 MOV R12, RZ ;  /* 0x000000ff000c0202 */ /* 0x000fe20000000f00 */
[----:B------:R-:W-:Y:S06]  /*0710*/  @P0 BRA `(.L_x_119) ;  /* 0x0000000000700947 */ /* 0x000fec0003800000 */
[----:B------:R-:W-:-:S13]  /*0720*/  ISETP.GE.U32.AND P0, PT, R14, 0x1000001, PT ;  /* 0x010000010e00780c */ /* 0x000fda0003f06070 */
[----:B------:R-:W-:Y:S05]  /*0730*/  @!P0 BRA `(.L_x_120) ;  /* 0x0000000000388947 */ /* 0x000fea0003800000 */
[----:B------:R-:W-:Y:S02]  /*0740*/  VIADD R13, R7, 0xc0200000 ;  /* 0xc0200000070d7836 */ /* 0x000fe40000000000 */
[----:B------:R-:W-:Y:S02]  /*0750*/  IMAD.MOV.U32 R12, RZ, RZ, R6 ;  /* 0x000000ffff0c7224 */ /* 0x000fe400078e0006 */
[----:B------:R-:W0:Y:S01]  /*0760*/  MUFU.RCP64H R15, R13 ;  /* 0x0000000d000f7308 */ /* 0x000e220000001800 */
[----:B------:R-:W-:-:S06]  /*0770*/  IMAD.MOV.U32 R14, RZ, RZ, R17 ;  /* 0x000000ffff0e7224 */ /* 0x000fcc00078e0011 */
        /* <DEDUP_REMOVED lines=10> */
.L_x_120:
[----:B------:R-:W-:Y:S01]  /*0820*/  DMUL R14, R6, 8.11296384146066816958e+31 ;  /* 0x46900000060e7828 */ /* 0x000fe20000000000 */
[----:B------:R-:W-:-:S05]  /*0830*/  IMAD.MOV.U32 R12, RZ, RZ, R17 ;  /* 0x000000ffff0c7224 */ /* 0x000fca00078e0011 */
        /* <DEDUP_REMOVED lines=8> */
.L_x_118:
[----:B------:R-:W-:Y:S01]  /*08c0*/  LOP3.LUT R13, R7, 0x80000, RZ, 0xfc, !PT ;  /* 0x00080000070d7812 */ /* 0x000fe200078efcff */
[----:B------:R-:W-:-:S07]  /*08d0*/  IMAD.MOV.U32 R12, RZ, RZ, R6 ;  /* 0x000000ffff0c7224 */ /* 0x000fce00078e0006 */
.L_x_119:
[----:B------:R-:W-:Y:S01]  /*08e0*/  IMAD.MOV.U32 R14, RZ, RZ, R12 ;  /* 0x000000ffff0e7224 */ /* 0x000fe200078e000c */
[----:B------:R-:W-:Y:S01]  /*08f0*/  MOV R12, R0 ;  /* 0x00000000000c7202 */ /* 0x000fe20000000f00 */
[----:B------:R-:W-:Y:S02]  /*0900*/  IMAD.MOV.U32 R15, RZ, RZ, R13 ;  /* 0x000000ffff0f7224 */ /* 0x000fe400078e000d */
[----:B------:R-:W-:-:S04]  /*0910*/  IMAD.MOV.U32 R13, RZ, RZ, 0x0 ;  /* 0x00000000ff0d7424 */ /* 0x000fc800078e00ff */
[----:B------:R-:W-:Y:S05]  /*0920*/  RET.REL.NODEC R12 `(_Z11free_streamP14ParticleSystem) ;  /* 0xfffffff40cb47950 */ /* 0x000fea0003c3ffff */
        .weak           $__internal_4_$__cuda_sm20_div_rn_f64_full
        .type           $__internal_4_$__cuda_sm20_div_rn_f64_full,@function
        .size           $__internal_4_$__cuda_sm20_div_rn_f64_full,($__internal_5_$__cuda_sm20_dsqrt_rn_f64_mediumpath_v1 - $__internal_4_$__cuda_sm20_div_rn_f64_full)
$__internal_4_$__cuda_sm20_div_rn_f64_full:
[C---:B------:R-:W-:Y:S01]  /*0930*/  FSETP.GEU.AND P0, PT, |R13|.reuse, 1.469367938527859385e-39, PT ;  /* 0x001000000d00780b */ /* 0x040fe20003f0e200 */
[----:B------:R-:W-:Y:S01]  /*0940*/  IMAD.MOV.U32 R2, RZ, RZ, 0x1 ;  /* 0x00000001ff027424 */ /* 0x000fe200078e00ff */
[C---:B------:R-:W-:Y:S01]  /*0950*/  LOP3.LUT R14, R13.reuse, 0x800fffff, RZ, 0xc0, !PT ;  /* 0x800fffff0d0e7812 */ /* 0x040fe200078ec0ff */
[----:B------:R-:W-:Y:S01]  /*0960*/  IMAD.MOV.U32 R22, RZ, RZ, 0x3fb00000 ;  /* 0x3fb00000ff167424 */ /* 0x000fe200078e00ff */
[----:B------:R-:W-:Y:S01]  /*0970*/  LOP3.LUT R23, R13, 0x7ff00000, RZ, 0xc0, !PT ;  /* 0x7ff000000d177812 */ /* 0x000fe200078ec0ff */
[----:B------:R-:W-:Y:S01]  /*0980*/  BSSY.RECONVERGENT B1, `(.L_x_121) ;  /* 0x0000046000017945 */ /* 0x000fe20003800200 */
[----:B------:R-:W-:Y:S01]  /*0990*/  LOP3.LUT R15, R14, 0x3ff00000, RZ, 0xfc, !PT ;  /* 0x3ff000000e0f7812 */ /* 0x000fe200078efcff */
[----:B------:R-:W-:Y:S01]  /*09a0*/  IMAD.MOV.U32 R14, RZ, RZ, R12 ;  /* 0x000000ffff0e7224 */ /* 0x000fe200078e000c */
[----:B------:R-:W-:-:S05]  /*09b0*/  ISETP.LE.U32.AND P1, PT, R23, 0x3fb00000, PT ;  /* 0x3fb000001700780c */ /* 0x000fca0003f23070 */
[----:B------:R-:W-:-:S06]  /*09c0*/  @!P0 DMUL R14, R12, 8.98846567431157953865e+307 ;  /* 0x7fe000000c0e8828 */ /* 0x000fcc0000000000 */
[----:B------:R-:W0:Y:S04]  /*09d0*/  MUFU.RCP64H R3, R15 ;  /* 0x0000000f00037308 */ /* 0x000e280000001800 */
[----:B------:R-:W-:Y:S01]  /*09e0*/  @!P0 LOP3.LUT R23, R15, 0x7ff00000, RZ, 0xc0, !PT ;  /* 0x7ff000000f178812 */ /* 0x000fe200078ec0ff */
[----:B0-----:R-:W-:-:S08]  /*09f0*/  DFMA R16, R2, -R14, 1 ;  /* 0x3ff000000210742b */ /* 0x001fd0000000080e */
[----:B------:R-:W-:-:S08]  /*0a00*/  DFMA R16, R16, R16, R16 ;  /* 0x000000101010722b */ /* 0x000fd00000000010 */
[----:B------:R-:W-:Y:S01]  /*0a10*/  DFMA R2, R2, R16, R2 ;  /* 0x000000100202722b */ /* 0x000fe20000000002 */
[----:B------:R-:W-:-:S05]  /*0a20*/  IMAD.MOV.U32 R16, RZ, RZ, 0x1ca00000 ;  /* 0x1ca00000ff107424 */ /* 0x000fca00078e00ff */
[----:B------:R-:W-:Y:S02]  /*0a30*/  SEL R17, R16, 0x63400000, !P1 ;  /* 0x6340000010117807 */ /* 0x000fe40004800000 */
[----:B------:R-:W-:-:S08]  /*0a40*/  DFMA R18, R2, -R14, 1 ;  /* 0x3ff000000212742b */ /* 0x000fd0000000080e */
[----:B------:R-:W-:Y:S01]  /*0a50*/  DFMA R18, R2, R18, R2 ;  /* 0x000000120212722b */ /* 0x000fe20000000002 */
[----:B------:R-:W-:Y:S01]  /*0a60*/  LOP3.LUT R3, R17, 0x99999, RZ, 0xfc, !PT ;  /* 0x0009999911037812 */ /* 0x000fe200078efcff */
[----:B------:R-:W-:Y:S02]  /*0a70*/  VIADD R17, R22, 0xffffffff ;  /* 0xffffffff16117836 */ /* 0x000fe40000000000 */
[----:B------:R-:W-:-:S03]  /*0a80*/  IMAD.MOV.U32 R2, RZ, RZ, -0x66666666 ;  /* 0x9999999aff027424 */ /* 0x000fc600078e00ff */
[----:B------:R-:W-:Y:S02]  /*0a90*/  ISETP.GT.U32.AND P0, PT, R17, 0x7feffffe, PT ;  /* 0x7feffffe1100780c */ /* 0x000fe40003f04070 */
[----:B------:R-:W-:Y:S01]  /*0aa0*/  IADD3 R17, PT, PT, R23, -0x1, RZ ;  /* 0xffffffff17117810 */ /* 0x000fe20007ffe0ff */
[----:B------:R-:W-:-:S03]  /*0ab0*/  DMUL R20, R18, R2 ;  /* 0x0000000212147228 */ /* 0x000fc60000000000 */
[----:B------:R-:W-:-:S05]  /*0ac0*/  ISETP.GT.U32.OR P0, PT, R17, 0x7feffffe, P0 ;  /* 0x7feffffe1100780c */ /* 0x000fca0000704470 */
[----:B------:R-:W-:-:S08]  /*0ad0*/  DFMA R24, R20, -R14, R2 ;  /* 0x8000000e1418722b */ /* 0x000fd00000000002 */
[----:B------:R-:W-:Y:S01]  /*0ae0*/  DFMA R18, R18, R24, R20 ;  /* 0x000000181212722b */ /* 0x000fe20000000014 */
[----:B------:R-:W-:Y:S10]  /*0af0*/  @P0 BRA `(.L_x_122) ;  /* 0x0000000000740947 */ /* 0x000ff40003800000 */
[----:B------:R-:W-:Y:S01]  /*0b00*/  LOP3.LUT R21, R13, 0x7ff00000, RZ, 0xc0, !PT ;  /* 0x7ff000000d157812 */ /* 0x000fe200078ec0ff */
[----:B------:R-:W-:Y:S02]  /*0b10*/  IMAD.MOV.U32 R17, RZ, RZ, 0x3fb00000 ;  /* 0x3fb00000ff117424 */ /* 0x000fe400078e00ff */
[----:B------:R-:W-:Y:S01]  /*0b20*/  IMAD.MOV.U32 R22, RZ, RZ, RZ ;  /* 0x000000ffff167224 */ /* 0x000fe200078e00ff */
[----:B------:R-:W-:Y:S01]  /*0b30*/  ISETP.LE.U32.AND P0, PT, R21, 0x3fb00000, PT ;  /* 0x3fb000001500780c */ /* 0x000fe20003f03070 */
[----:B------:R-:W-:-:S05]  /*0b40*/  IMAD.MOV R20, RZ, RZ, -R21 ;  /* 0x000000ffff147224 */ /* 0x000fca00078e0a15 */
[----:B------:R-:W-:Y:S02]  /*0b50*/  VIADDMNMX R17, R20, R17, 0xb9600000, !PT ;  /* 0xb960000014117446 */ /* 0x000fe40007800111 */
[----:B------:R-:W-:Y:S02]  /*0b60*/  SEL R20, R16, 0x63400000, !P0 ;  /* 0x6340000010147807 */ /* 0x000fe40004000000 */
[----:B------:R-:W-:-:S05]  /*0b70*/  VIMNMX R17, PT, PT, R17, 0x46a00000, PT ;  /* 0x46a0000011117848 */ /* 0x000fca0003fe0100 */
[----:B------:R-:W-:-:S04]  /*0b80*/  IMAD.IADD R20, R17, 0x1, -R20 ;  /* 0x0000000111147824 */ /* 0x000fc800078e0a14 */
[----:B------:R-:W-:-:S06]  /*0b90*/  VIADD R23, R20, 0x7fe00000 ;  /* 0x7fe0000014177836 */ /* 0x000fcc0000000000 */
        /* <DEDUP_REMOVED lines=9> */
[----:B------:R-:W-:Y:S01]  /*0c30*/  IMAD.MOV R3, RZ, RZ, -R20 ;  /* 0x000000ffff037224 */ /* 0x000fe200078e0a14 */
[----:B------:R-:W-:-:S06]  /*0c40*/  MOV R2, RZ ;  /* 0x000000ff00027202 */ /* 0x000fcc0000000f00 */
[----:B------:R-:W-:Y:S02]  /*0c50*/  DFMA R2, R16, -R2, R18 ;  /* 0x800000021002722b */ /* 0x000fe40000000012 */
[----:B------:R-:W-:-:S04]  /*0c60*/  DMUL.RP R18, R18, R22 ;  /* 0x0000001612127228 */ /* 0x000fc80000008000 */
[----:B------:R-:W-:-:S04]  /*0c70*/  IADD3 R2, PT, PT, -R20, -0x43300000, RZ ;  /* 0xbcd0000014027810 */ /* 0x000fc80007ffe1ff */
[----:B------:R-:W-:Y:S02]  /*0c80*/  FSETP.NEU.AND P0, PT, |R3|, R2, PT ;  /* 0x000000020300720b */ /* 0x000fe40003f0d200 */
[----:B------:R-:W-:Y:S02]  /*0c90*/  LOP3.LUT R13, R19, R13, RZ, 0x3c, !PT ;  /* 0x0000000d130d7212 */ /* 0x000fe400078e3cff */
[----:B------:R-:W-:Y:S02]  /*0ca0*/  FSEL R16, R18, R16, !P0 ;  /* 0x0000001012107208 */ /* 0x000fe40004000000 */
[----:B------:R-:W-:Y:S01]  /*0cb0*/  FSEL R17, R13, R17, !P0 ;  /* 0x000000110d117208 */ /* 0x000fe20004000000 */
[----:B------:R-:W-:Y:S06]  /*0cc0*/  BRA `(.L_x_123) ;  /* 0x0000000000447947 */ /* 0x000fec0003800000 */
.L_x_122:
[----:B------:R-:W-:-:S14]  /*0cd0*/  DSETP.NAN.AND P0, PT, R12, R12, PT ;  /* 0x0000000c0c00722a */ /* 0x000fdc0003f08000 */
[----:B------:R-:W-:Y:S05]  /*0ce0*/  @P0 BRA `(.L_x_124) ;  /* 0x0000000000340947 */ /* 0x000fea0003800000 */
[----:B------:R-:W-:Y:S01]  /*0cf0*/  ISETP.NE.AND P0, PT, R22, R23, PT ;  /* 0x000000171600720c */ /* 0x000fe20003f05270 */
[----:B------:R-:W-:Y:S02]  /*0d00*/  IMAD.MOV.U32 R16, RZ, RZ, 0x0 ;  /* 0x00000000ff107424 */ /* 0x000fe400078e00ff */
[----:B------:R-:W-:-:S10]  /*0d10*/  IMAD.MOV.U32 R17, RZ, RZ, -0x80000 ;  /* 0xfff80000ff117424 */ /* 0x000fd400078e00ff */
[----:B------:R-:W-:Y:S05]  /*0d20*/  @!P0 BRA `(.L_x_123) ;  /* 0x00000000002c8947 */ /* 0x000fea0003800000 */
[----:B------:R-:W-:Y:S02]  /*0d30*/  ISETP.NE.AND P0, PT, R22, 0x7ff00000, PT ;  /* 0x7ff000001600780c */ /* 0x000fe40003f05270 */
[----:B------:R-:W-:Y:S02]  /*0d40*/  LOP3.LUT R12, R13, 0x3fb99999, RZ, 0x3c, !PT ;  /* 0x3fb999990d0c7812 */ /* 0x000fe400078e3cff */
[----:B------:R-:W-:Y:S02]  /*0d50*/  ISETP.EQ.OR P0, PT, R23, RZ, !P0 ;  /* 0x000000ff1700720c */ /* 0x000fe40004702670 */
[----:B------:R-:W-:-:S11]  /*0d60*/  LOP3.LUT R17, R12, 0x80000000, RZ, 0xc0, !PT ;  /* 0x800000000c117812 */ /* 0x000fd600078ec0ff */
[----:B------:R-:W-:Y:S01]  /*0d70*/  @P0 LOP3.LUT R2, R17, 0x7ff00000, RZ, 0xfc, !PT ;  /* 0x7ff0000011020812 */ /* 0x000fe200078efcff */
[----:B------:R-:W-:Y:S02]  /*0d80*/  @!P0 IMAD.MOV.U32 R16, RZ, RZ, RZ ;  /* 0x000000ffff108224 */ /* 0x000fe400078e00ff */
[----:B------:R-:W-:Y:S02]  /*0d90*/  @P0 IMAD.MOV.U32 R16, RZ, RZ, RZ ;  /* 0x000000ffff100224 */ /* 0x000fe400078e00ff */
[----:B------:R-:W-:Y:S01]  /*0da0*/  @P0 IMAD.MOV.U32 R17, RZ, RZ, R2 ;  /* 0x000000ffff110224 */ /* 0x000fe200078e0002 */
[----:B------:R-:W-:Y:S06]  /*0db0*/  BRA `(.L_x_123) ;  /* 0x0000000000087947 */ /* 0x000fec0003800000 */
.L_x_124:
[----:B------:R-:W-:Y:S01]  /*0dc0*/  LOP3.LUT R17, R13, 0x80000, RZ, 0xfc, !PT ;  /* 0x000800000d117812 */ /* 0x000fe200078efcff */
[----:B------:R-:W-:-:S07]  /*0dd0*/  IMAD.MOV.U32 R16, RZ, RZ, R12 ;  /* 0x000000ffff107224 */ /* 0x000fce00078e000c */
.L_x_123:
[----:B------:R-:W-:Y:S05]  /*0de0*/  BSYNC.RECONVERGENT B1 ;  /* 0x0000000000017941 */ /* 0x000fea0003800200 */
.L_x_121:
[----:B------:R-:W-:Y:S01]  /*0df0*/  IMAD.MOV.U32 R2, RZ, RZ, R0 ;  /* 0x000000ffff027224 */ /* 0x000fe200078e0000 */
[----:B------:R-:W-:-:S04]  /*0e00*/  MOV R3, 0x0 ;  /* 0x0000000000037802 */ /* 0x000fc80000000f00 */
[----:B------:R-:W-:Y:S05]  /*0e10*/  RET.REL.NODEC R2 `(_Z11free_streamP14ParticleSystem) ;  /* 0xfffffff002787950 */ /* 0x000fea0003c3ffff */
        .weak           $__internal_5_$__cuda_sm20_dsqrt_rn_f64_mediumpath_v1
        .type           $__internal_5_$__cuda_sm20_dsqrt_rn_f64_mediumpath_v1,@function
        .size           $__internal_5_$__cuda_sm20_dsqrt_rn_f64_mediumpath_v1,(.L_x_144 - $__internal_5_$__cuda_sm20_dsqrt_rn_f64_mediumpath_v1)
$__internal_5_$__cuda_sm20_dsqrt_rn_f64_mediumpath_v1:
[----:B------:R-:W-:Y:S01]  /*0e20*/  ISETP.GE.U32.AND P0, PT, R2, -0x3400000, PT ;  /* 0xfcc000000200780c */ /* 0x000fe20003f06070 */
[----:B------:R-:W-:Y:S01]  /*0e30*/  BSSY.RECONVERGENT B1, `(.L_x_125) ;  /* 0x0000024000017945 */ /* 0x000fe20003800200 */
[----:B------:R-:W-:-:S11]  /*0e40*/  IMAD.MOV.U32 R19, RZ, RZ, R23 ;  /* 0x000000ffff137224 */ /* 0x000fd600078e0017 */
        /* <DEDUP_REMOVED lines=9> */
.L_x_126:
[----:B------:R-:W-:-:S14]  /*0ee0*/  DSETP.NE.AND P0, PT, R12, RZ, PT ;  /* 0x000000ff0c00722a */ /* 0x000fdc0003f05000 */
[----:B------:R-:W-:Y:S05]  /*0ef0*/  @!P0 BRA `(.L_x_128) ;  /* 0x0000000000588947 */ /* 0x000fea0003800000 */
[----:B------:R-:W-:-:S13]  /*0f00*/  ISETP.GE.AND P0, PT, R13, RZ, PT ;  /* 0x000000ff0d00720c */ /* 0x000fda0003f06270 */
[----:B------:R-:W-:Y:S02]  /*0f10*/  @!P0 IMAD.MOV.U32 R2, RZ, RZ, 0x0 ;  /* 0x00000000ff028424 */ /* 0x000fe400078e00ff */
[----:B------:R-:W-:Y:S01]  /*0f20*/  @!P0 IMAD.MOV.U32 R3, RZ, RZ, -0x80000 ;  /* 0xfff80000ff038424 */ /* 0x000fe200078e00ff */
[----:B------:R-:W-:Y:S06]  /*0f30*/  @!P0 BRA `(.L_x_127) ;  /* 0x00000000004c8947 */ /* 0x000fec0003800000 */
[----:B------:R-:W-:-:S13]  /*0f40*/  ISETP.GT.AND P0, PT, R13, 0x7fefffff, PT ;  /* 0x7fefffff0d00780c */ /* 0x000fda0003f04270 */
[----:B------:R-:W-:Y:S05]  /*0f50*/  @P0 BRA `(.L_x_128) ;  /* 0x0000000000400947 */ /* 0x000fea0003800000 */
[----:B------:R-:W-:Y:S01]  /*0f60*/  DMUL R12, R12, 8.11296384146066816958e+31 ;  /* 0x469000000c0c7828 */ /* 0x000fe20000000000 */
[----:B------:R-:W-:Y:S02]  /*0f70*/  IMAD.MOV.U32 R2, RZ, RZ, RZ ;  /* 0x000000ffff027224 */ /* 0x000fe400078e00ff */
[----:B------:R-:W-:Y:S02]  /*0f80*/  IMAD.MOV.U32 R16, RZ, RZ, 0x0 ;  /* 0x00000000ff107424 */ /* 0x000fe400078e00ff */
[----:B------:R-:W-:Y:S01]  /*0f90*/  IMAD.MOV.U32 R17, RZ, RZ, 0x3fd80000 ;  /* 0x3fd80000ff117424 */ /* 0x000fe200078e00ff */
[----:B------:R-:W0:Y:S02]  /*0fa0*/  MUFU.RSQ64H R3, R13 ;  /* 0x0000000d00037308 */ /* 0x000e240000001c00 */
[----:B0-----:R-:W-:-:S08]  /*0fb0*/  DMUL R14, R2, R2 ;  /* 0x00000002020e7228 */ /* 0x001fd00000000000 */
[----:B------:R-:W-:-:S08]  /*0fc0*/  DFMA R14, R12, -R14, 1 ;  /* 0x3ff000000c0e742b */ /* 0x000fd0000000080e */
[----:B------:R-:W-:Y:S02]  /*0fd0*/  DFMA R16, R14, R16, 0.5 ;  /* 0x3fe000000e10742b */ /* 0x000fe40000000010 */
[----:B------:R-:W-:-:S08]  /*0fe0*/  DMUL R14, R2, R14 ;  /* 0x0000000e020e7228 */ /* 0x000fd00000000000 */
[----:B------:R-:W-:-:S08]  /*0ff0*/  DFMA R14, R16, R14, R2 ;  /* 0x0000000e100e722b */ /* 0x000fd00000000002 */
[----:B------:R-:W-:Y:S02]  /*1000*/  DMUL R2, R12, R14 ;  /* 0x0000000e0c027228 */ /* 0x000fe40000000000 */
[----:B------:R-:W-:-:S06]  /*1010*/  IADD3 R15, PT, PT, R15, -0x100000, RZ ;  /* 0xfff000000f0f7810 */ /* 0x000fcc0007ffe0ff */
[----:B------:R-:W-:-:S08]  /*1020*/  DFMA R16, R2, -R2, R12 ;  /* 0x800000020210722b */ /* 0x000fd0000000000c */
[----:B------:R-:W-:-:S10]  /*1030*/  DFMA R2, R14, R16, R2 ;  /* 0x000000100e02722b */ /* 0x000fd40000000002 */
[----:B------:R-:W-:Y:S01]  /*1040*/  VIADD R3, R3, 0xfcb00000 ;  /* 0xfcb0000003037836 */ /* 0x000fe20000000000 */
[----:B------:R-:W-:Y:S06]  /*1050*/  BRA `(.L_x_127) ;  /* 0x0000000000047947 */ /* 0x000fec0003800000 */
.L_x_128:
[----:B------:R-:W-:-:S11]  /*1060*/  DADD R2, R12, R12 ;  /* 0x000000000c027229 */ /* 0x000fd6000000000c */
.L_x_127:
[----:B------:R-:W-:Y:S05]  /*1070*/  BSYNC.RECONVERGENT B1 ;  /* 0x0000000000017941 */ /* 0x000fea0003800200 */
.L_x_125:
[----:B------:R-:W-:Y:S02]  /*1080*/  IMAD.MOV.U32 R14, RZ, RZ, R2 ;  /* 0x000000ffff0e7224 */ /* 0x000fe400078e0002 */
[----:B------:R-:W-:Y:S02]  /*1090*/  IMAD.MOV.U32 R15, RZ, RZ, R3 ;  /* 0x000000ffff0f7224 */ /* 0x000fe400078e0003 */
[----:B------:R-:W-:Y:S02]  /*10a0*/  IMAD.MOV.U32 R2, RZ, RZ, R0 ;  /* 0x000000ffff027224 */ /* 0x000fe400078e0000 */
[----:B------:R-:W-:-:S04]  /*10b0*/  IMAD.MOV.U32 R3, RZ, RZ, 0x0 ;  /* 0x00000000ff037424 */ /* 0x000fc800078e00ff */
[----:B------:R-:W-:Y:S05]  /*10c0*/  RET.REL.NODEC R2 `(_Z11free_streamP14ParticleSystem) ;  /* 0xffffffec02cc7950 */ /* 0x000fea0003c3ffff */
.L_x_129:
        /* <DEDUP_REMOVED lines=11> */
.L_x_144:


//--------------------- .text._Z24bin_particles_into_cellsP14ParticleSystem --------------------------
	.section	.text._Z24bin_particles_into_cellsP14ParticleSystem,"ax",@progbits
	.align	128
        .global         _Z24bin_particles_into_cellsP14ParticleSystem
        .type           _Z24bin_particles_into_cellsP14ParticleSystem,@function
        .size           _Z24bin_particles_into_cellsP14ParticleSystem,(.L_x_145 - _Z24bin_particles_into_cellsP14ParticleSystem)
        .other          _Z24bin_particles_into_cellsP14ParticleSystem,@"STO_CUDA_ENTRY STV_DEFAULT"
_Z24bin_particles_into_cellsP14ParticleSystem:
.text._Z24bin_particles_into_cellsP14ParticleSystem:
        /* <DEDUP_REMOVED lines=9> */
[----:B0-----:R-:W2:Y:S04]  /*0090*/  LDG.E.64 R10, desc[UR4][R2.64+0x18] ;  /* 0x00001804020a7981 */ /* 0x001ea8000c1e1b00 */
[----:B------:R0:W3:Y:S01]  /*00a0*/  LDG.E.64 R4, desc[UR4][R2.64] ;  /* 0x0000000402047981 */ /* 0x0000e2000c1e1b00 */
[----:B------:R-:W-:Y:S01]  /*00b0*/  IMAD.MOV.U32 R14, RZ, RZ, 0x1 ;  /* 0x00000001ff0e7424 */ /* 0x000fe200078e00ff */
[----:B------:R-:W-:Y:S01]  /*00c0*/  UMOV UR6, 0x5c28f5c2 ;  /* 0x5c28f5c200067882 */ /* 0x000fe20000000000 */
[----:B------:R-:W-:Y:S01]  /*00d0*/  UMOV UR7, 0x4007c28f ;  /* 0x4007c28f00077882 */ /* 0x000fe20000000000 */
[----:B--2---:R-:W1:Y:S03]  /*00e0*/  MUFU.RCP64H R15, R11 ;  /* 0x0000000b000f7308 */ /* 0x004e660000001800 */
[----:B-1----:R-:W-:-:S08]  /*00f0*/  DFMA R16, -R10, R14, 1 ;  /* 0x3ff000000a10742b */ /* 0x002fd0000000010e */
[----:B------:R-:W-:-:S08]  /*0100*/  DFMA R16, R16, R16, R16 ;  /* 0x000000101010722b */ /* 0x000fd00000000010 */
[----:B------:R-:W-:-:S08]  /*0110*/  DFMA R16, R14, R16, R14 ;  /* 0x000000100e10722b */ /* 0x000fd0000000000e */
[----:B------:R-:W-:-:S08]  /*0120*/  DFMA R14, -R10, R16, 1 ;  /* 0x3ff000000a0e742b */ /* 0x000fd00000000110 */
[----:B------:R-:W-:-:S08]  /*0130*/  DFMA R14, R16, R14, R16 ;  /* 0x0000000e100e722b */ /* 0x000fd00000000010 */
[----:B0-----:R-:W-:-:S08]  /*0140*/  DMUL R2, R14, UR6 ;  /* 0x000000060e027c28 */ /* 0x001fd00008000000 */
[----:B------:R-:W-:Y:S01]  /*0150*/  DFMA R16, -R10, R2, UR6 ;  /* 0x000000060a107e2b */ /* 0x000fe20008000102 */
[----:B---3--:R-:W-:-:S05]  /*0160*/  IMAD.WIDE R12, R0, 0x48, R4 ;  /* 0x00000048000c7825 */ /* 0x008fca00078e0204 */
[----:B------:R-:W5:Y:S02]  /*0170*/  LD.E.64 R4, desc[UR4][R12.64+0x8] ;  /* 0x000008040c047980 */ /* 0x000f64000c101b00 */
[----:B------:R-:W-:Y:S02]  /*0180*/  DFMA R2, R14, R16, R2 ;  /* 0x000000100e02722b */ /* 0x000fe40000000002 */
[----:B------:R-:W5:Y:S04]  /*0190*/  LD.E.64 R6, desc[UR4][R12.64+0x10] ;  /* 0x000010040c067980 */ /* 0x000f68000c101b00 */
[----:B------:R0:W5:Y:S04]  /*01a0*/  LD.E.64 R8, desc[UR4][R12.64+0x18] ;  /* 0x000018040c087980 */ /* 0x000168000c101b00 */
[----:B0-----:R-:W-:-:S05]  /*01b0*/  FFMA R12, RZ, R11, R3 ;  /* 0x0000000bff0c7223 */ /* 0x001fca0000000003 */
[----:B------:R-:W-:-:S13]  /*01c0*/  FSETP.GT.AND P0, PT, |R12|, 1.469367938527859385e-39, PT ;  /* 0x001000000c00780b */ /* 0x000fda0003f04200 */
[----:B------:R-:W-:Y:S05]  /*01d0*/  @P0 BRA `(.L_x_130) ;  /* 0x0000000000080947 */ /* 0x000fea0003800000 */
[----:B------:R-:W-:-:S07]  /*01e0*/  MOV R14, 0x200 ;  /* 0x00000200000e7802 */ /* 0x000fce0000000f00 */
[----:B-----5:R-:W-:Y:S05]  /*01f0*/  CALL.REL.NOINC `($__internal_6_$__cuda_sm20_div_rn_f64_full) ;  /* 0x00000000006c7944 */ /* 0x020fea0003c00000 */
.L_x_130:
[-C--:B-----5:R-:W-:Y:S01]  /*0200*/  DMUL R4, R4, R2.reuse ;  /* 0x0000000204047228 */ /* 0x0a0fe20000000000 */
[----:B------:R-:W0:Y:S01]  /*0210*/  LDC.64 R12, c[0x0][0x380] ;  /* 0x0000e000ff0c7b82 */ /* 0x000e220000000a00 */
[-C--:B------:R-:W-:Y:S01]  /*0220*/  DMUL R6, R6, R2.reuse ;  /* 0x0000000206067228 */ /* 0x080fe20000000000 */
[----:B------:R-:W-:Y:S01]  /*0230*/  IMAD.MOV.U32 R15, RZ, RZ, 0x1 ;  /* 0x00000001ff0f7424 */ /* 0x000fe200078e00ff */
[----:B------:R-:W-:-:S05]  /*0240*/  DMUL R8, R8, R2 ;  /* 0x0000000208087228 */ /* 0x000fca0000000000 */
[----:B------:R-:W1:Y:S01]  /*0250*/  LDC.64 R2, c[0x0][0x380] ;  /* 0x0000e000ff027b82 */ /* 0x000e620000000a00 */
[----:B------:R-:W2:Y:S08]  /*0260*/  FRND.F64.FLOOR R4, R4 ;  /* 0x0000000400047313 */ /* 0x000eb00000305800 */
[----:B------:R-:W3:Y:S01]  /*0270*/  FRND.F64.FLOOR R6, R6 ;  /* 0x0000000600067313 */ /* 0x000ee20000305800 */
[----:B--2---:R-:W-:-:S07]  /*0280*/  DMUL R10, R4, 3 ;  /* 0x40080000040a7828 */ /* 0x004fce0000000000 */
[----:B------:R-:W2:Y:S01]  /*0290*/  FRND.F64.FLOOR R8, R8 ;  /* 0x0000000800087313 */ /* 0x000ea20000305800 */
[----:B------:R-:W-:-:S08]  /*02a0*/  DMUL R10, R10, 3 ;  /* 0x400800000a0a7828 */ /* 0x000fd00000000000 */
[----:B---3--:R-:W-:-:S08]  /*02b0*/  DFMA R10, R6, 3, R10 ;  /* 0x40080000060a782b */ /* 0x008fd0000000000a */
[----:B--2---:R-:W-:-:S10]  /*02c0*/  DADD R10, R8, R10 ;  /* 0x00000000080a7229 */ /* 0x004fd4000000000a */
[----:B------:R-:W1:Y:S02]  /*02d0*/  F2I.F64.TRUNC R11, R10 ;  /* 0x0000000a000b7311 */ /* 0x000e64000030d100 */
[----:B-1----:R-:W-:-:S06]  /*02e0*/  IMAD.WIDE R2, R11, 0x4, R2 ;  /* 0x000000040b027825 */ /* 0x002fcc00078e0202 */
[----:B------:R-:W2:Y:S04]  /*02f0*/  ATOMG.E.ADD.STRONG.GPU PT, R2, desc[UR4][R2.64+0x24], R15 ;  /* 0x8000240f020279a8 */ /* 0x000ea800081ef104 */
[----:B0-----:R-:W3:Y:S01]  /*0300*/  LDG.E.64 R4, desc[UR4][R12.64+0x90] ;  /* 0x000090040c047981 */ /* 0x001ee2000c1e1b00 */
[----:B--2---:R-:W-:-:S04]  /*0310*/  IMAD R7, R11, 0x132, R2 ;  /* 0x000001320b077824 */ /* 0x004fc800078e0202 */
[----:B---3--:R-:W-:-:S05]  /*0320*/  IMAD.WIDE R4, R7, 0x4, R4 ;  /* 0x0000000407047825 */ /* 0x008fca00078e0204 */
[----:B------:R-:W-:Y:S04]  /*0330*/  ST.E desc[UR4][R4.64], R0 ;  /* 0x0000000004007985 */ /* 0x000fe8000c101904 */
[----:B------:R-:W2:Y:S02]  /*0340*/  LDG.E.64 R6, desc[UR4][R12.64] ;  /* 0x000000040c067981 */ /* 0x000ea4000c1e1b00 */
[----:B--2---:R-:W-:-:S05]  /*0350*/  IMAD.WIDE R6, R0, 0x48, R6 ;  /* 0x0000004800067825 */ /* 0x004fca00078e0206 */
[----:B------:R-:W-:Y:S04]  /*0360*/  ST.E desc[UR4][R6.64+0x40], R11 ;  /* 0x0000400b06007985 */ /* 0x000fe8000c101904 */
[----:B------:R-:W2:Y:S02]  /*0370*/  LDG.E.64 R8, desc[UR4][R12.64] ;  /* 0x000000040c087981 */ /* 0x000ea4000c1e1b00 */
[----:B--2---:R-:W-:-:S05]  /*0380*/  IMAD.WIDE R8, R0, 0x48, R8 ;  /* 0x0000004800087825 */ /* 0x004fca00078e0208 */
[----:B------:R-:W-:Y:S01]  /*0390*/  ST.E desc[UR4][R8.64+0x44], R2 ;  /* 0x0000440208007985 */ /* 0x000fe2000c101904 */
[----:B------:R-:W-:Y:S05]  /*03a0*/  EXIT ;  /* 0x000000000000794d */ /* 0x000fea0003800000 */
        .weak           $__internal_6_$__cuda_sm20_div_rn_f64_full
        .type           $__internal_6_$__cuda_sm20_div_rn_f64_full,@function
        .size           $__internal_6_$__cuda_sm20_div_rn_f64_full,(.L_x_145 - $__internal_6_$__cuda_sm20_div_rn_f64_full)
$__internal_6_$__cuda_sm20_div_rn_f64_full:
[C---:B------:R-:W-:Y:S01]  /*03b0*/  FSETP.GEU.AND P0, PT, |R11|.reuse, 1.469367938527859385e-39, PT ;  /* 0x001000000b00780b */ /* 0x040fe20003f0e200 */
[----:B------:R-:W-:Y:S01]  /*03c0*/  IMAD.MOV.U32 R12, RZ, RZ, 0x1 ;  /* 0x00000001ff0c7424 */ /* 0x000fe200078e00ff */
[C---:B------:R-:W-:Y:S01]  /*03d0*/  LOP3.LUT R2, R11.reuse, 0x800fffff, RZ, 0xc0, !PT ;  /* 0x800fffff0b027812 */ /* 0x040fe200078ec0ff */
[----:B------:R-:W-:Y:S01]  /*03e0*/  IMAD.MOV.U32 R15, RZ, RZ, 0x1ca00000 ;  /* 0x1ca00000ff0f7424 */ /* 0x000fe200078e00ff */
[----:B------:R-:W-:Y:S01]  /*03f0*/  LOP3.LUT R20, R11, 0x7ff00000, RZ, 0xc0, !PT ;  /* 0x7ff000000b147812 */ /* 0x000fe200078ec0ff */
[----:B------:R-:W-:Y:S01]  /*0400*/  IMAD.MOV.U32 R22, RZ, RZ, 0x40000000 ;  /* 0x40000000ff167424 */ /* 0x000fe200078e00ff */
[----:B------:R-:W-:Y:S01]  /*0410*/  LOP3.LUT R3, R2, 0x3ff00000, RZ, 0xfc, !PT ;  /* 0x3ff0000002037812 */ /* 0x000fe200078efcff */
[----:B------:R-:W-:Y:S01]  /*0420*/  IMAD.MOV.U32 R2, RZ, RZ, R10 ;  /* 0x000000ffff027224 */ /* 0x000fe200078e000a */
[----:B------:R-:W-:Y:S01]  /*0430*/  ISETP.LE.U32.AND P1, PT, R20, 0x40000000, PT ;  /* 0x400000001400780c */ /* 0x000fe20003f23070 */
[----:B------:R-:W-:Y:S02]  /*0440*/  IMAD.MOV.U32 R23, RZ, RZ, R20 ;  /* 0x000000ffff177224 */ /* 0x000fe400078e0014 */
[----:B------:R-:W-:Y:S01]  /*0450*/  VIADD R24, R22, 0xffffffff ;  /* 0xffffffff16187836 */ /* 0x000fe20000000000 */
[----:B------:R-:W-:Y:S01]  /*0460*/  SEL R18, R15, 0x63400000, !P1 ;  /* 0x634000000f127807 */ /* 0x000fe20004800000 */
[----:B------:R-:W-:-:S06]  /*0470*/  @!P0 DMUL R2, R10, 8.98846567431157953865e+307 ;  /* 0x7fe000000a028828 */ /* 0x000fcc0000000000 */
[----:B------:R-:W0:Y:S04]  /*0480*/  MUFU.RCP64H R13, R3 ;  /* 0x00000003000d7308 */ /* 0x000e280000001800 */
[----:B------:R-:W-:Y:S02]  /*0490*/  @!P0 LOP3.LUT R23, R3, 0x7ff00000, RZ, 0xc0, !PT ;  /* 0x7ff0000003178812 */ /* 0x000fe400078ec0ff */
[----:B------:R-:W-:-:S03]  /*04a0*/  ISETP.GT.U32.AND P0, PT, R24, 0x7feffffe, PT ;  /* 0x7feffffe1800780c */ /* 0x000fc60003f04070 */
[----:B------:R-:W-:-:S05]  /*04b0*/  VIADD R24, R23, 0xffffffff ;  /* 0xffffffff17187836 */ /* 0x000fca0000000000 */
[----:B------:R-:W-:Y:S01]  /*04c0*/  ISETP.GT.U32.OR P0, PT, R24, 0x7feffffe, P0 ;  /* 0x7feffffe1800780c */ /* 0x000fe20000704470 */
[----:B0-----:R-:W-:-:S08]  /*04d0*/  DFMA R16, R12, -R2, 1 ;  /* 0x3ff000000c10742b */ /* 0x001fd00000000802 */
[----:B------:R-:W-:-:S08]  /*04e0*/  DFMA R16, R16, R16, R16 ;  /* 0x000000101010722b */ /* 0x000fd00000000010 */
[----:B------:R-:W-:-:S08]  /*04f0*/  DFMA R16, R12, R16, R12 ;  /* 0x000000100c10722b */ /* 0x000fd0000000000c */
[----:B------:R-:W-:-:S08]  /*0500*/  DFMA R12, R16, -R2, 1 ;  /* 0x3ff00000100c742b */ /* 0x000fd00000000802 */
[----:B------:R-:W-:Y:S01]  /*0510*/  DFMA R16, R16, R12, R16 ;  /* 0x0000000c1010722b */ /* 0x000fe20000000010 */
[----:B------:R-:W-:Y:S01]  /*0520*/  LOP3.LUT R13, R18, 0x7c28f, RZ, 0xfc, !PT ;  /* 0x0007c28f120d7812 */ /* 0x000fe200078efcff */
[----:B------:R-:W-:-:S06]  /*0530*/  IMAD.MOV.U32 R12, RZ, RZ, 0x5c28f5c2 ;  /* 0x5c28f5c2ff0c7424 */ /* 0x000fcc00078e00ff */
[----:B------:R-:W-:-:S08]  /*0540*/  DMUL R18, R16, R12 ;  /* 0x0000000c10127228 */ /* 0x000fd00000000000 */
[----:B------:R-:W-:-:S08]  /*0550*/  DFMA R20, R18, -R2, R12 ;  /* 0x800000021214722b */ /* 0x000fd0000000000c */
[----:B------:R-:W-:Y:S01]  /*0560*/  DFMA R16, R16, R20, R18 ;  /* 0x000000141010722b */ /* 0x000fe20000000012 */
[----:B------:R-:W-:Y:S10]  /*0570*/  @P0 BRA `(.L_x_131) ;  /* 0x0000000000740947 */ /* 0x000ff40003800000 */
[----:B------:R-:W-:Y:S01]  /*0580*/  LOP3.LUT R20, R11, 0x7ff00000, RZ, 0xc0, !PT ;  /* 0x7ff000000b147812 */ /* 0x000fe200078ec0ff */
[----:B------:R-:W-:-:S03]  /*0590*/  IMAD.MOV.U32 R18, RZ, RZ, 0x40000000 ;  /* 0x40000000ff127424 */ /* 0x000fc600078e00ff */
[----:B------:R-:W-:Y:S01]  /*05a0*/  ISETP.LE.U32.AND P0, PT, R20, 0x40000000, PT ;  /* 0x400000001400780c */ /* 0x000fe20003f03070 */
[----:B------:R-:W-:-:S03]  /*05b0*/  IMAD.MOV R19, RZ, RZ, -R20 ;  /* 0x000000ffff137224 */ /* 0x000fc600078e0a14 */
[----:B------:R-:W-:Y:S02]  /*05c0*/  SEL R20, R15, 0x63400000, !P0 ;  /* 0x634000000f147807 */ /* 0x000fe40004000000 */
[----:B------:R-:W-:-:S04]  /*05d0*/  VIADDMNMX R18, R19, R18, 0xb9600000, !PT ;  /* 0xb960000013127446 */ /* 0x000fc80007800112 */
[----:B------:R-:W-:-:S05]  /*05e0*/  VIMNMX R15, PT, PT, R18, 0x46a00000, PT ;  /* 0x46a00000120f7848 */ /* 0x000fca0003fe0100 */
[----:B------:R-:W-:Y:S02]  /*05f0*/  IMAD.IADD R15, R15, 0x1, -R20 ;  /* 0x000000010f0f7824 */ /* 0x000fe400078e0a14 */
[----:B------:R-:W-:-:S03]  /*0600*/  IMAD.MOV.U32 R20, RZ, RZ, RZ ;  /* 0x000000ffff147224 */ /* 0x000fc600078e00ff */
        /* <DEDUP_REMOVED lines=11> */
[----:B------:R-:W-:Y:S01]  /*06c0*/  IADD3 R15, PT, PT, -R15, -0x43300000, RZ ;  /* 0xbcd000000f0f7810 */ /* 0x000fe20007ffe1ff */
[----:B------:R-:W-:-:S06]  /*06d0*/  IMAD.MOV.U32 R2, RZ, RZ, RZ ;  /* 0x000000ffff027224 */ /* 0x000fcc00078e00ff */
[----:B------:R-:W-:Y:S02]  /*06e0*/  DFMA R2, R18, -R2, R16 ;  /* 0x800000021202722b */ /* 0x000fe40000000010 */
[----:B------:R-:W-:-:S08]  /*06f0*/  DMUL.RP R16, R16, R20 ;  /* 0x0000001410107228 */ /* 0x000fd00000008000 */
[----:B------:R-:W-:Y:S02]  /*0700*/  FSETP.NEU.AND P0, PT, |R3|, R15, PT ;  /* 0x0000000f0300720b */ /* 0x000fe40003f0d200 */
[----:B------:R-:W-:Y:S02]  /*0710*/  LOP3.LUT R11, R17, R11, RZ, 0x3c, !PT ;  /* 0x0000000b110b7212 */ /* 0x000fe400078e3cff */
[----:B------:R-:W-:Y:S02]  /*0720*/  FSEL R18, R16, R18, !P0 ;  /* 0x0000001210127208 */ /* 0x000fe40004000000 */
[----:B------:R-:W-:Y:S01]  /*0730*/  FSEL R19, R11, R19, !P0 ;  /* 0x000000130b137208 */ /* 0x000fe20004000000 */
[----:B------:R-:W-:Y:S06]  /*0740*/  BRA `(.L_x_132) ;  /* 0x0000000000447947 */ /* 0x000fec0003800000 */
.L_x_131:
        /* <DEDUP_REMOVED lines=11> */
[----:B------:R-:W-:Y:S01]  /*0800*/  @!P0 IMAD.MOV.U32 R18, RZ, RZ, RZ ;  /* 0x000000ffff128224 */ /* 0x000fe200078e00ff */
[----:B------:R-:W-:-:S03]  /*0810*/  @P0 MOV R18, RZ ;  /* 0x000000ff00120202 */ /* 0x000fc60000000f00 */
[----:B------:R-:W-:Y:S01]  /*0820*/  @P0 IMAD.MOV.U32 R19, RZ, RZ, R2 ;  /* 0x000000ffff130224 */ /* 0x000fe200078e0002 */
[----:B------:R-:W-:Y:S06]  /*0830*/  BRA `(.L_x_132) ;  /* 0x0000000000087947 */ /* 0x000fec0003800000 */
.L_x_133:
[----:B------:R-:W-:Y:S01]  /*0840*/  LOP3.LUT R19, R11, 0x80000, RZ, 0xfc, !PT ;  /* 0x000800000b137812 */ /* 0x000fe200078efcff */
[----:B------:R-:W-:-:S07]  /*0850*/  IMAD.MOV.U32 R18, RZ, RZ, R10 ;  /* 0x000000ffff127224 */ /* 0x000fce00078e000a */
.L_x_132:
[----:B------:R-:W-:Y:S02]  /*0860*/  IMAD.MOV.U32 R15, RZ, RZ, 0x0 ;  /* 0x00000000ff0f7424 */ /* 0x000fe400078e00ff */
[----:B------:R-:W-:Y:S02]  /*0870*/  IMAD.MOV.U32 R2, RZ, RZ, R18 ;  /* 0x000000ffff027224 */ /* 0x000fe400078e0012 */
[----:B------:R-:W-:Y:S01]  /*0880*/  IMAD.MOV.U32 R3, RZ, RZ, R19 ;  /* 0x000000ffff037224 */ /* 0x000fe200078e0013 */
[----:B------:R-:W-:Y:S06]  /*0890*/  RET.REL.NODEC R14 `(_Z24bin_particles_into_cellsP14ParticleSystem) ;  /* 0xfffffff40ed87950 */ /* 0x000fec0003c3ffff */
.L_x_134:
        /* <DEDUP_REMOVED lines=14> */
.L_x_145:


//--------------------- .nv.global.init           --------------------------
	.section	.nv.global.init,"aw",@progbits
	.align	4
.nv.global.init:
	.type		mrg32k3aM1SubSeq,@object
	.size		mrg32k3aM1SubSeq,(mrg32k3aM2SubSeq - mrg32k3aM1SubSeq)
mrg32k3aM1SubSeq:
        /*0000*/ 	.byte	0x0b, 0xcc, 0xee, 0x04, 0x73, 0x29, 0x8b, 0x6f, 0xf6, 0x53, 0x03, 0xf6, 0x23, 0xf6, 0xea, 0xda
        /* <DEDUP_REMOVED lines=125> */
	.type		mrg32k3aM2SubSeq,@object
	.size		mrg32k3aM2SubSeq,(mrg32k3aM1 - mrg32k3aM2SubSeq)
mrg32k3aM2SubSeq:
        /* <DEDUP_REMOVED lines=126> */
	.type		mrg32k3aM1,@object
	.size		mrg32k3aM1,(mrg32k3aM1Seq - mrg32k3aM1)
mrg32k3aM1:
        /* <DEDUP_REMOVED lines=144> */
	.type		mrg32k3aM1Seq,@object
	.size		mrg32k3aM1Seq,(mrg32k3aM2 - mrg32k3aM1Seq)
mrg32k3aM1Seq:
        /* <DEDUP_REMOVED lines=144> */
	.type		mrg32k3aM2,@object
	.size		mrg32k3aM2,(mrg32k3aM2Seq - mrg32k3aM2)
mrg32k3aM2:
        /* <DEDUP_REMOVED lines=144> */
	.type		mrg32k3aM2Seq,@object
	.size		mrg32k3aM2Seq,(precalc_xorwow_matrix - mrg32k3aM2Seq)
mrg32k3aM2Seq:
        /* <DEDUP_REMOVED lines=144> */
	.type		precalc_xorwow_matrix,@object
	.size		precalc_xorwow_matrix,(precalc_xorwow_offset_matrix - precalc_xorwow_matrix)
precalc_xorwow_matrix:
        /* <DEDUP_REMOVED lines=6400> */
	.type		precalc_xorwow_offset_matrix,@object
	.size		precalc_xorwow_offset_matrix,(.L_1 - precalc_xorwow_offset_matrix)
precalc_xorwow_offset_matrix:
        /* <DEDUP_REMOVED lines=6400> */
.L_1:


//--------------------- .nv.shared.reserved.0     --------------------------
	.section	.nv.shared.reserved.0,"aw",@nobits
	.weak		__nv_reservedSMEM_offset_0_alias
	.size		__nv_reservedSMEM_offset_0_alias, 0, 64
	.other		__nv_reservedSMEM_offset_0_alias,@"STO_CUDA_RESERVED_SHARED STV_DEFAULT"
__nv_reservedSMEM_offset_0_alias:
	.zero		0
	.zero		64


//--------------------- .nv.constant0._Z8init_rngP24curandStatePhilox4_32_10m --------------------------
	.section	.nv.constant0._Z8init_rngP24curandStatePhilox4_32_10m,"a",@progbits
	.sectionflags	@""
	.align	4
.nv.constant0._Z8init_rngP24curandStatePhilox4_32_10m:
	.zero		912


//--------------------- .nv.constant0._Z19collide_monte_carloP14ParticleSystemP24curandStatePhilox4_32_10i --------------------------
	.section	.nv.constant0._Z19collide_monte_carloP14ParticleSystemP24curandStatePhilox4_32_10i,"a",@progbits
	.sectionflags	@""
	.align	4
.nv.constant0._Z19collide_monte_carloP14ParticleSystemP24curandStatePhilox4_32_10i:
	.zero		916


//--------------------- .nv.constant0._Z11free_streamP14ParticleSystem --------------------------
	.section	.nv.constant0._Z11free_streamP14ParticleSystem,"a",@progbits
	.sectionflags	@""
	.align	4
.nv.constant0._Z11free_streamP14ParticleSystem:
	.zero		904


//--------------------- .nv.constant0._Z24bin_particles_into_cellsP14ParticleSystem --------------------------
	.section	.nv.constant0._Z24bin_particles_into_cellsP14ParticleSystem,"a",@progbits
	.sectionflags	@""
	.align	4
.nv.constant0._Z24bin_particles_into_cellsP14ParticleSystem:
	.zero		904


//--------------------- SYMBOLS --------------------------

	.type		.nv.reservedSmem.offset0,@object
	.size		.nv.reservedSmem.offset0,0x4
